//
// Generated by NVIDIA NVVM Compiler
//
// Compiler Build ID: CL-36424714
// Cuda compilation tools, release 13.0, V13.0.88
// Based on NVVM 20.0.0
//

.version 9.0
.target sm_100
.address_size 64

	// .globl	_Z18getPermutationsGPUiiiPcPi
.extern .func  (.param .b32 func_retval0) vprintf
(
	.param .b64 vprintf_param_0,
	.param .b64 vprintf_param_1
)
;
.global .align 1 .b8 $str[15] = {70, 79, 85, 78, 68, 32, 71, 80, 85, 58, 32, 37, 115, 10};

.visible .entry _Z18getPermutationsGPUiiiPcPi(
	.param .u32 _Z18getPermutationsGPUiiiPcPi_param_0,
	.param .u32 _Z18getPermutationsGPUiiiPcPi_param_1,
	.param .u32 _Z18getPermutationsGPUiiiPcPi_param_2,
	.param .u64 .ptr .align 1 _Z18getPermutationsGPUiiiPcPi_param_3,
	.param .u64 .ptr .align 1 _Z18getPermutationsGPUiiiPcPi_param_4
)
{
	.local .align 8 .b8 	__local_depot0[8];
	.reg .b64 	%SP;
	.reg .b64 	%SPL;
	.reg .pred 	%p<290>;
	.reg .b16 	%rs<61>;
	.reg .b32 	%r<542>;
	.reg .b64 	%rd<133>;

	mov.u64 	%SPL, __local_depot0;
	cvta.local.u64 	%SP, %SPL;
	ld.param.u32 	%r103, [_Z18getPermutationsGPUiiiPcPi_param_0];
	ld.param.u32 	%r104, [_Z18getPermutationsGPUiiiPcPi_param_1];
	ld.param.u32 	%r105, [_Z18getPermutationsGPUiiiPcPi_param_2];
	ld.param.u64 	%rd4, [_Z18getPermutationsGPUiiiPcPi_param_3];
	ld.param.u64 	%rd5, [_Z18getPermutationsGPUiiiPcPi_param_4];
	cvta.to.global.u64 	%rd1, %rd4;
	cvta.to.global.u64 	%rd2, %rd5;
	add.u64 	%rd6, %SP, 0;
	add.u64 	%rd3, %SPL, 0;
	mov.b32 	%r106, 0;
	st.global.u32 	[%rd2], %r106;
	mov.u32 	%r1, %tid.x;
	mov.u32 	%r2, %ctaid.x;
	setp.gt.s32 	%p1, %r103, 4;
	@%p1 bra 	$L__BB0_53;
	setp.gt.s32 	%p7, %r103, 2;
	@%p7 bra 	$L__BB0_7;
	setp.eq.s32 	%p10, %r103, 1;
	@%p10 bra 	$L__BB0_346;
	setp.eq.s32 	%p11, %r103, 2;
	@%p11 bra 	$L__BB0_4;
	bra.uni 	$L__BB0_348;
$L__BB0_4:
	add.s32 	%r498, %r104, %r2;
	ld.global.s8 	%r499, [%rd1];
	setp.ne.s32 	%p287, %r498, %r499;
	@%p287 bra 	$L__BB0_348;
	add.s32 	%r500, %r104, %r1;
	ld.global.s8 	%r501, [%rd1+1];
	setp.ne.s32 	%p288, %r500, %r501;
	@%p288 bra 	$L__BB0_348;
	mov.b32 	%r502, 1;
	st.global.u32 	[%rd2], %r502;
	st.local.u64 	[%rd3], %rd4;
	mov.u64 	%rd127, $str;
	cvta.global.u64 	%rd128, %rd127;
	{ // callseq 40, 0
	.param .b64 param0;
	st.param.b64 	[param0], %rd128;
	.param .b64 param1;
	st.param.b64 	[param1], %rd6;
	.param .b32 retval0;
	call.uni (retval0), 
	vprintf, 
	(
	param0, 
	param1
	);
	ld.param.b32 	%r503, [retval0];
	} // callseq 40
	membar.gl;
	// begin inline asm
	trap;
	// end inline asm
	bra.uni 	$L__BB0_348;
$L__BB0_7:
	setp.eq.s32 	%p8, %r103, 3;
	@%p8 bra 	$L__BB0_320;
	setp.eq.s32 	%p9, %r103, 4;
	@%p9 bra 	$L__BB0_9;
	bra.uni 	$L__BB0_348;
$L__BB0_9:
	setp.ge.s32 	%p232, %r104, %r105;
	@%p232 bra 	$L__BB0_348;
	add.s32 	%r31, %r104, %r2;
	add.s32 	%r32, %r104, %r1;
	sub.s32 	%r405, %r105, %r104;
	and.b32  	%r33, %r405, 3;
	add.s32 	%r34, %r104, 1;
	add.s32 	%r35, %r104, 2;
	add.s32 	%r36, %r104, 3;
	sub.s32 	%r37, %r104, %r105;
	neg.s32 	%r38, %r105;
	mov.u64 	%rd100, $str;
	mov.u32 	%r516, %r104;
$L__BB0_11:
	setp.eq.s32 	%p233, %r33, 0;
	mov.u32 	%r517, %r104;
	@%p233 bra 	$L__BB0_29;
	ld.global.s8 	%r406, [%rd1];
	setp.ne.s32 	%p234, %r516, %r406;
	@%p234 bra 	$L__BB0_17;
	ld.global.s8 	%r407, [%rd1+1];
	setp.ne.s32 	%p235, %r104, %r407;
	@%p235 bra 	$L__BB0_17;
	ld.global.s8 	%r408, [%rd1+2];
	setp.ne.s32 	%p236, %r31, %r408;
	@%p236 bra 	$L__BB0_17;
	ld.global.s8 	%r409, [%rd1+3];
	setp.ne.s32 	%p237, %r32, %r409;
	@%p237 bra 	$L__BB0_17;
	mov.b32 	%r410, 1;
	st.global.u32 	[%rd2], %r410;
	st.local.u64 	[%rd3], %rd4;
	cvta.global.u64 	%rd92, %rd100;
	{ // callseq 28, 0
	.param .b64 param0;
	st.param.b64 	[param0], %rd92;
	.param .b64 param1;
	st.param.b64 	[param1], %rd6;
	.param .b32 retval0;
	call.uni (retval0), 
	vprintf, 
	(
	param0, 
	param1
	);
	ld.param.b32 	%r411, [retval0];
	} // callseq 28
	membar.gl;
	// begin inline asm
	trap;
	// end inline asm
$L__BB0_17:
	setp.eq.s32 	%p238, %r33, 1;
	mov.u32 	%r517, %r34;
	@%p238 bra 	$L__BB0_29;
	ld.global.s8 	%r413, [%rd1];
	setp.ne.s32 	%p239, %r516, %r413;
	@%p239 bra 	$L__BB0_23;
	ld.global.s8 	%r414, [%rd1+1];
	setp.ne.s32 	%p240, %r34, %r414;
	@%p240 bra 	$L__BB0_23;
	ld.global.s8 	%r415, [%rd1+2];
	setp.ne.s32 	%p241, %r31, %r415;
	@%p241 bra 	$L__BB0_23;
	ld.global.s8 	%r416, [%rd1+3];
	setp.ne.s32 	%p242, %r32, %r416;
	@%p242 bra 	$L__BB0_23;
	mov.b32 	%r417, 1;
	st.global.u32 	[%rd2], %r417;
	st.local.u64 	[%rd3], %rd4;
	cvta.global.u64 	%rd95, %rd100;
	{ // callseq 29, 0
	.param .b64 param0;
	st.param.b64 	[param0], %rd95;
	.param .b64 param1;
	st.param.b64 	[param1], %rd6;
	.param .b32 retval0;
	call.uni (retval0), 
	vprintf, 
	(
	param0, 
	param1
	);
	ld.param.b32 	%r418, [retval0];
	} // callseq 29
	membar.gl;
	// begin inline asm
	trap;
	// end inline asm
$L__BB0_23:
	setp.eq.s32 	%p243, %r33, 2;
	mov.u32 	%r517, %r35;
	@%p243 bra 	$L__BB0_29;
	ld.global.s8 	%r420, [%rd1];
	setp.ne.s32 	%p244, %r516, %r420;
	mov.u32 	%r517, %r36;
	@%p244 bra 	$L__BB0_29;
	ld.global.s8 	%r421, [%rd1+1];
	setp.ne.s32 	%p245, %r35, %r421;
	mov.u32 	%r517, %r36;
	@%p245 bra 	$L__BB0_29;
	ld.global.s8 	%r422, [%rd1+2];
	setp.ne.s32 	%p246, %r31, %r422;
	mov.u32 	%r517, %r36;
	@%p246 bra 	$L__BB0_29;
	ld.global.s8 	%r423, [%rd1+3];
	setp.ne.s32 	%p247, %r32, %r423;
	mov.u32 	%r517, %r36;
	@%p247 bra 	$L__BB0_29;
	mov.b32 	%r424, 1;
	st.global.u32 	[%rd2], %r424;
	st.local.u64 	[%rd3], %rd4;
	cvta.global.u64 	%rd98, %rd100;
	{ // callseq 30, 0
	.param .b64 param0;
	st.param.b64 	[param0], %rd98;
	.param .b64 param1;
	st.param.b64 	[param1], %rd6;
	.param .b32 retval0;
	call.uni (retval0), 
	vprintf, 
	(
	param0, 
	param1
	);
	ld.param.b32 	%r425, [retval0];
	} // callseq 30
	membar.gl;
	// begin inline asm
	trap;
	// end inline asm
	mov.u32 	%r517, %r36;
$L__BB0_29:
	setp.gt.u32 	%p248, %r37, -4;
	@%p248 bra 	$L__BB0_52;
	add.s32 	%r519, %r38, %r517;
	add.s32 	%r518, %r517, 1;
$L__BB0_31:
	ld.global.u8 	%rs47, [%rd1];
	cvt.u32.u16 	%r427, %rs47;
	cvt.s32.s8 	%r428, %r427;
	setp.ne.s32 	%p249, %r516, %r428;
	@%p249 bra 	$L__BB0_36;
	ld.global.s8 	%r429, [%rd1+1];
	add.s32 	%r430, %r518, -1;
	setp.ne.s32 	%p250, %r430, %r429;
	@%p250 bra 	$L__BB0_36;
	ld.global.s8 	%r431, [%rd1+2];
	setp.ne.s32 	%p251, %r31, %r431;
	@%p251 bra 	$L__BB0_36;
	ld.global.s8 	%r432, [%rd1+3];
	setp.ne.s32 	%p252, %r32, %r432;
	@%p252 bra 	$L__BB0_36;
	mov.b32 	%r433, 1;
	st.global.u32 	[%rd2], %r433;
	st.local.u64 	[%rd3], %rd4;
	cvta.global.u64 	%rd101, %rd100;
	{ // callseq 31, 0
	.param .b64 param0;
	st.param.b64 	[param0], %rd101;
	.param .b64 param1;
	st.param.b64 	[param1], %rd6;
	.param .b32 retval0;
	call.uni (retval0), 
	vprintf, 
	(
	param0, 
	param1
	);
	ld.param.b32 	%r434, [retval0];
	} // callseq 31
	membar.gl;
	// begin inline asm
	trap;
	// end inline asm
	ld.global.u8 	%rs47, [%rd1];
$L__BB0_36:
	cvt.u32.u16 	%r436, %rs47;
	cvt.s32.s8 	%r437, %r436;
	setp.ne.s32 	%p253, %r516, %r437;
	@%p253 bra 	$L__BB0_41;
	ld.global.s8 	%r438, [%rd1+1];
	setp.ne.s32 	%p254, %r518, %r438;
	@%p254 bra 	$L__BB0_41;
	ld.global.s8 	%r439, [%rd1+2];
	setp.ne.s32 	%p255, %r31, %r439;
	@%p255 bra 	$L__BB0_41;
	ld.global.s8 	%r440, [%rd1+3];
	setp.ne.s32 	%p256, %r32, %r440;
	@%p256 bra 	$L__BB0_41;
	mov.b32 	%r441, 1;
	st.global.u32 	[%rd2], %r441;
	st.local.u64 	[%rd3], %rd4;
	cvta.global.u64 	%rd104, %rd100;
	{ // callseq 32, 0
	.param .b64 param0;
	st.param.b64 	[param0], %rd104;
	.param .b64 param1;
	st.param.b64 	[param1], %rd6;
	.param .b32 retval0;
	call.uni (retval0), 
	vprintf, 
	(
	param0, 
	param1
	);
	ld.param.b32 	%r442, [retval0];
	} // callseq 32
	membar.gl;
	// begin inline asm
	trap;
	// end inline asm
	ld.global.u8 	%rs47, [%rd1];
$L__BB0_41:
	cvt.u32.u16 	%r444, %rs47;
	cvt.s32.s8 	%r445, %r444;
	setp.ne.s32 	%p257, %r516, %r445;
	@%p257 bra 	$L__BB0_46;
	add.s32 	%r446, %r518, 1;
	ld.global.s8 	%r447, [%rd1+1];
	setp.ne.s32 	%p258, %r446, %r447;
	@%p258 bra 	$L__BB0_46;
	ld.global.s8 	%r448, [%rd1+2];
	setp.ne.s32 	%p259, %r31, %r448;
	@%p259 bra 	$L__BB0_46;
	ld.global.s8 	%r449, [%rd1+3];
	setp.ne.s32 	%p260, %r32, %r449;
	@%p260 bra 	$L__BB0_46;
	mov.b32 	%r450, 1;
	st.global.u32 	[%rd2], %r450;
	st.local.u64 	[%rd3], %rd4;
	cvta.global.u64 	%rd107, %rd100;
	{ // callseq 33, 0
	.param .b64 param0;
	st.param.b64 	[param0], %rd107;
	.param .b64 param1;
	st.param.b64 	[param1], %rd6;
	.param .b32 retval0;
	call.uni (retval0), 
	vprintf, 
	(
	param0, 
	param1
	);
	ld.param.b32 	%r451, [retval0];
	} // callseq 33
	membar.gl;
	// begin inline asm
	trap;
	// end inline asm
	ld.global.u8 	%rs47, [%rd1];
$L__BB0_46:
	cvt.u32.u16 	%r453, %rs47;
	cvt.s32.s8 	%r454, %r453;
	setp.ne.s32 	%p261, %r516, %r454;
	@%p261 bra 	$L__BB0_51;
	add.s32 	%r455, %r518, 2;
	ld.global.s8 	%r456, [%rd1+1];
	setp.ne.s32 	%p262, %r455, %r456;
	@%p262 bra 	$L__BB0_51;
	ld.global.s8 	%r457, [%rd1+2];
	setp.ne.s32 	%p263, %r31, %r457;
	@%p263 bra 	$L__BB0_51;
	ld.global.s8 	%r458, [%rd1+3];
	setp.ne.s32 	%p264, %r32, %r458;
	@%p264 bra 	$L__BB0_51;
	mov.b32 	%r459, 1;
	st.global.u32 	[%rd2], %r459;
	st.local.u64 	[%rd3], %rd4;
	cvta.global.u64 	%rd110, %rd100;
	{ // callseq 34, 0
	.param .b64 param0;
	st.param.b64 	[param0], %rd110;
	.param .b64 param1;
	st.param.b64 	[param1], %rd6;
	.param .b32 retval0;
	call.uni (retval0), 
	vprintf, 
	(
	param0, 
	param1
	);
	ld.param.b32 	%r460, [retval0];
	} // callseq 34
	membar.gl;
	// begin inline asm
	trap;
	// end inline asm
$L__BB0_51:
	add.s32 	%r519, %r519, 4;
	add.s32 	%r518, %r518, 4;
	setp.ne.s32 	%p265, %r519, 0;
	@%p265 bra 	$L__BB0_31;
$L__BB0_52:
	add.s32 	%r516, %r516, 1;
	setp.eq.s32 	%p266, %r516, %r105;
	@%p266 bra 	$L__BB0_348;
	bra.uni 	$L__BB0_11;
$L__BB0_53:
	setp.gt.s32 	%p2, %r103, 6;
	@%p2 bra 	$L__BB0_117;
	setp.eq.s32 	%p5, %r103, 5;
	@%p5 bra 	$L__BB0_268;
	setp.eq.s32 	%p6, %r103, 6;
	@%p6 bra 	$L__BB0_56;
	bra.uni 	$L__BB0_348;
$L__BB0_56:
	setp.ge.s32 	%p138, %r104, %r105;
	@%p138 bra 	$L__BB0_348;
	add.s32 	%r17, %r104, %r2;
	add.s32 	%r18, %r104, %r1;
	sub.s32 	%r270, %r105, %r104;
	and.b32  	%r19, %r270, 3;
	add.s32 	%r20, %r104, 1;
	add.s32 	%r21, %r104, 2;
	add.s32 	%r22, %r104, 3;
	sub.s32 	%r23, %r104, %r105;
	mov.u64 	%rd58, $str;
	mov.u32 	%r524, %r104;
$L__BB0_58:
	mov.u32 	%r525, %r104;
$L__BB0_59:
	mov.u32 	%r526, %r104;
$L__BB0_60:
	setp.eq.s32 	%p139, %r19, 0;
	mov.u32 	%r527, %r104;
	@%p139 bra 	$L__BB0_84;
	ld.global.s8 	%r271, [%rd1];
	setp.ne.s32 	%p140, %r524, %r271;
	@%p140 bra 	$L__BB0_68;
	ld.global.s8 	%r272, [%rd1+1];
	setp.ne.s32 	%p141, %r525, %r272;
	@%p141 bra 	$L__BB0_68;
	ld.global.s8 	%r273, [%rd1+2];
	setp.ne.s32 	%p142, %r526, %r273;
	@%p142 bra 	$L__BB0_68;
	ld.global.s8 	%r274, [%rd1+3];
	setp.ne.s32 	%p143, %r104, %r274;
	@%p143 bra 	$L__BB0_68;
	ld.global.s8 	%r275, [%rd1+4];
	setp.ne.s32 	%p144, %r17, %r275;
	@%p144 bra 	$L__BB0_68;
	ld.global.s8 	%r276, [%rd1+5];
	setp.ne.s32 	%p145, %r18, %r276;
	@%p145 bra 	$L__BB0_68;
	mov.b32 	%r277, 1;
	st.global.u32 	[%rd2], %r277;
	st.local.u64 	[%rd3], %rd4;
	cvta.global.u64 	%rd50, %rd58;
	{ // callseq 14, 0
	.param .b64 param0;
	st.param.b64 	[param0], %rd50;
	.param .b64 param1;
	st.param.b64 	[param1], %rd6;
	.param .b32 retval0;
	call.uni (retval0), 
	vprintf, 
	(
	param0, 
	param1
	);
	ld.param.b32 	%r278, [retval0];
	} // callseq 14
	membar.gl;
	// begin inline asm
	trap;
	// end inline asm
$L__BB0_68:
	setp.eq.s32 	%p146, %r19, 1;
	mov.u32 	%r527, %r20;
	@%p146 bra 	$L__BB0_84;
	ld.global.s8 	%r280, [%rd1];
	setp.ne.s32 	%p147, %r524, %r280;
	@%p147 bra 	$L__BB0_76;
	ld.global.s8 	%r281, [%rd1+1];
	setp.ne.s32 	%p148, %r525, %r281;
	@%p148 bra 	$L__BB0_76;
	ld.global.s8 	%r282, [%rd1+2];
	setp.ne.s32 	%p149, %r526, %r282;
	@%p149 bra 	$L__BB0_76;
	ld.global.s8 	%r283, [%rd1+3];
	setp.ne.s32 	%p150, %r20, %r283;
	@%p150 bra 	$L__BB0_76;
	ld.global.s8 	%r284, [%rd1+4];
	setp.ne.s32 	%p151, %r17, %r284;
	@%p151 bra 	$L__BB0_76;
	ld.global.s8 	%r285, [%rd1+5];
	setp.ne.s32 	%p152, %r18, %r285;
	@%p152 bra 	$L__BB0_76;
	mov.b32 	%r286, 1;
	st.global.u32 	[%rd2], %r286;
	st.local.u64 	[%rd3], %rd4;
	cvta.global.u64 	%rd53, %rd58;
	{ // callseq 15, 0
	.param .b64 param0;
	st.param.b64 	[param0], %rd53;
	.param .b64 param1;
	st.param.b64 	[param1], %rd6;
	.param .b32 retval0;
	call.uni (retval0), 
	vprintf, 
	(
	param0, 
	param1
	);
	ld.param.b32 	%r287, [retval0];
	} // callseq 15
	membar.gl;
	// begin inline asm
	trap;
	// end inline asm
$L__BB0_76:
	setp.eq.s32 	%p153, %r19, 2;
	mov.u32 	%r527, %r21;
	@%p153 bra 	$L__BB0_84;
	ld.global.s8 	%r289, [%rd1];
	setp.ne.s32 	%p154, %r524, %r289;
	mov.u32 	%r527, %r22;
	@%p154 bra 	$L__BB0_84;
	ld.global.s8 	%r290, [%rd1+1];
	setp.ne.s32 	%p155, %r525, %r290;
	mov.u32 	%r527, %r22;
	@%p155 bra 	$L__BB0_84;
	ld.global.s8 	%r291, [%rd1+2];
	setp.ne.s32 	%p156, %r526, %r291;
	mov.u32 	%r527, %r22;
	@%p156 bra 	$L__BB0_84;
	ld.global.s8 	%r292, [%rd1+3];
	setp.ne.s32 	%p157, %r21, %r292;
	mov.u32 	%r527, %r22;
	@%p157 bra 	$L__BB0_84;
	ld.global.s8 	%r293, [%rd1+4];
	setp.ne.s32 	%p158, %r17, %r293;
	mov.u32 	%r527, %r22;
	@%p158 bra 	$L__BB0_84;
	ld.global.s8 	%r294, [%rd1+5];
	setp.ne.s32 	%p159, %r18, %r294;
	mov.u32 	%r527, %r22;
	@%p159 bra 	$L__BB0_84;
	mov.b32 	%r295, 1;
	st.global.u32 	[%rd2], %r295;
	st.local.u64 	[%rd3], %rd4;
	cvta.global.u64 	%rd56, %rd58;
	{ // callseq 16, 0
	.param .b64 param0;
	st.param.b64 	[param0], %rd56;
	.param .b64 param1;
	st.param.b64 	[param1], %rd6;
	.param .b32 retval0;
	call.uni (retval0), 
	vprintf, 
	(
	param0, 
	param1
	);
	ld.param.b32 	%r296, [retval0];
	} // callseq 16
	membar.gl;
	// begin inline asm
	trap;
	// end inline asm
	mov.u32 	%r527, %r22;
$L__BB0_84:
	setp.gt.u32 	%p160, %r23, -4;
	@%p160 bra 	$L__BB0_114;
$L__BB0_85:
	ld.global.u8 	%rs53, [%rd1];
	cvt.u32.u16 	%r298, %rs53;
	cvt.s32.s8 	%r299, %r298;
	setp.ne.s32 	%p161, %r524, %r299;
	@%p161 bra 	$L__BB0_92;
	ld.global.s8 	%r300, [%rd1+1];
	setp.ne.s32 	%p162, %r525, %r300;
	@%p162 bra 	$L__BB0_92;
	ld.global.s8 	%r301, [%rd1+2];
	setp.ne.s32 	%p163, %r526, %r301;
	@%p163 bra 	$L__BB0_92;
	ld.global.s8 	%r302, [%rd1+3];
	setp.ne.s32 	%p164, %r527, %r302;
	@%p164 bra 	$L__BB0_92;
	ld.global.s8 	%r303, [%rd1+4];
	setp.ne.s32 	%p165, %r17, %r303;
	@%p165 bra 	$L__BB0_92;
	ld.global.s8 	%r304, [%rd1+5];
	setp.ne.s32 	%p166, %r18, %r304;
	@%p166 bra 	$L__BB0_92;
	mov.b32 	%r305, 1;
	st.global.u32 	[%rd2], %r305;
	st.local.u64 	[%rd3], %rd4;
	cvta.global.u64 	%rd59, %rd58;
	{ // callseq 17, 0
	.param .b64 param0;
	st.param.b64 	[param0], %rd59;
	.param .b64 param1;
	st.param.b64 	[param1], %rd6;
	.param .b32 retval0;
	call.uni (retval0), 
	vprintf, 
	(
	param0, 
	param1
	);
	ld.param.b32 	%r306, [retval0];
	} // callseq 17
	membar.gl;
	// begin inline asm
	trap;
	// end inline asm
	ld.global.u8 	%rs53, [%rd1];
$L__BB0_92:
	cvt.u32.u16 	%r308, %rs53;
	cvt.s32.s8 	%r309, %r308;
	setp.ne.s32 	%p167, %r524, %r309;
	@%p167 bra 	$L__BB0_99;
	ld.global.s8 	%r310, [%rd1+1];
	setp.ne.s32 	%p168, %r525, %r310;
	@%p168 bra 	$L__BB0_99;
	ld.global.s8 	%r311, [%rd1+2];
	setp.ne.s32 	%p169, %r526, %r311;
	@%p169 bra 	$L__BB0_99;
	ld.global.s8 	%r312, [%rd1+3];
	add.s32 	%r313, %r527, 1;
	setp.ne.s32 	%p170, %r313, %r312;
	@%p170 bra 	$L__BB0_99;
	ld.global.s8 	%r314, [%rd1+4];
	setp.ne.s32 	%p171, %r17, %r314;
	@%p171 bra 	$L__BB0_99;
	ld.global.s8 	%r315, [%rd1+5];
	setp.ne.s32 	%p172, %r18, %r315;
	@%p172 bra 	$L__BB0_99;
	mov.b32 	%r316, 1;
	st.global.u32 	[%rd2], %r316;
	st.local.u64 	[%rd3], %rd4;
	cvta.global.u64 	%rd62, %rd58;
	{ // callseq 18, 0
	.param .b64 param0;
	st.param.b64 	[param0], %rd62;
	.param .b64 param1;
	st.param.b64 	[param1], %rd6;
	.param .b32 retval0;
	call.uni (retval0), 
	vprintf, 
	(
	param0, 
	param1
	);
	ld.param.b32 	%r317, [retval0];
	} // callseq 18
	membar.gl;
	// begin inline asm
	trap;
	// end inline asm
	ld.global.u8 	%rs53, [%rd1];
$L__BB0_99:
	cvt.u32.u16 	%r319, %rs53;
	cvt.s32.s8 	%r320, %r319;
	setp.ne.s32 	%p173, %r524, %r320;
	@%p173 bra 	$L__BB0_106;
	ld.global.s8 	%r321, [%rd1+1];
	setp.ne.s32 	%p174, %r525, %r321;
	@%p174 bra 	$L__BB0_106;
	ld.global.s8 	%r322, [%rd1+2];
	setp.ne.s32 	%p175, %r526, %r322;
	@%p175 bra 	$L__BB0_106;
	ld.global.s8 	%r323, [%rd1+3];
	add.s32 	%r324, %r527, 2;
	setp.ne.s32 	%p176, %r324, %r323;
	@%p176 bra 	$L__BB0_106;
	ld.global.s8 	%r325, [%rd1+4];
	setp.ne.s32 	%p177, %r17, %r325;
	@%p177 bra 	$L__BB0_106;
	ld.global.s8 	%r326, [%rd1+5];
	setp.ne.s32 	%p178, %r18, %r326;
	@%p178 bra 	$L__BB0_106;
	mov.b32 	%r327, 1;
	st.global.u32 	[%rd2], %r327;
	st.local.u64 	[%rd3], %rd4;
	cvta.global.u64 	%rd65, %rd58;
	{ // callseq 19, 0
	.param .b64 param0;
	st.param.b64 	[param0], %rd65;
	.param .b64 param1;
	st.param.b64 	[param1], %rd6;
	.param .b32 retval0;
	call.uni (retval0), 
	vprintf, 
	(
	param0, 
	param1
	);
	ld.param.b32 	%r328, [retval0];
	} // callseq 19
	membar.gl;
	// begin inline asm
	trap;
	// end inline asm
	ld.global.u8 	%rs53, [%rd1];
$L__BB0_106:
	cvt.u32.u16 	%r330, %rs53;
	cvt.s32.s8 	%r331, %r330;
	setp.ne.s32 	%p179, %r524, %r331;
	@%p179 bra 	$L__BB0_113;
	ld.global.s8 	%r332, [%rd1+1];
	setp.ne.s32 	%p180, %r525, %r332;
	@%p180 bra 	$L__BB0_113;
	ld.global.s8 	%r333, [%rd1+2];
	setp.ne.s32 	%p181, %r526, %r333;
	@%p181 bra 	$L__BB0_113;
	ld.global.s8 	%r334, [%rd1+3];
	add.s32 	%r335, %r527, 3;
	setp.ne.s32 	%p182, %r335, %r334;
	@%p182 bra 	$L__BB0_113;
	ld.global.s8 	%r336, [%rd1+4];
	setp.ne.s32 	%p183, %r17, %r336;
	@%p183 bra 	$L__BB0_113;
	ld.global.s8 	%r337, [%rd1+5];
	setp.ne.s32 	%p184, %r18, %r337;
	@%p184 bra 	$L__BB0_113;
	mov.b32 	%r338, 1;
	st.global.u32 	[%rd2], %r338;
	st.local.u64 	[%rd3], %rd4;
	cvta.global.u64 	%rd68, %rd58;
	{ // callseq 20, 0
	.param .b64 param0;
	st.param.b64 	[param0], %rd68;
	.param .b64 param1;
	st.param.b64 	[param1], %rd6;
	.param .b32 retval0;
	call.uni (retval0), 
	vprintf, 
	(
	param0, 
	param1
	);
	ld.param.b32 	%r339, [retval0];
	} // callseq 20
	membar.gl;
	// begin inline asm
	trap;
	// end inline asm
$L__BB0_113:
	add.s32 	%r527, %r527, 4;
	setp.ne.s32 	%p185, %r527, %r105;
	@%p185 bra 	$L__BB0_85;
$L__BB0_114:
	add.s32 	%r526, %r526, 1;
	setp.ne.s32 	%p186, %r526, %r105;
	@%p186 bra 	$L__BB0_60;
	add.s32 	%r525, %r525, 1;
	setp.ne.s32 	%p187, %r525, %r105;
	@%p187 bra 	$L__BB0_59;
	add.s32 	%r524, %r524, 1;
	setp.eq.s32 	%p188, %r524, %r105;
	@%p188 bra 	$L__BB0_348;
	bra.uni 	$L__BB0_58;
$L__BB0_117:
	setp.eq.s32 	%p3, %r103, 7;
	@%p3 bra 	$L__BB0_198;
	setp.ne.s32 	%p4, %r103, 8;
	@%p4 bra 	$L__BB0_348;
	setp.ge.s32 	%p12, %r104, %r105;
	@%p12 bra 	$L__BB0_348;
	add.s32 	%r3, %r104, %r2;
	add.s32 	%r4, %r104, %r1;
	sub.s32 	%r107, %r105, %r104;
	and.b32  	%r5, %r107, 3;
	add.s32 	%r6, %r104, 1;
	add.s32 	%r7, %r104, 2;
	add.s32 	%r8, %r104, 3;
	sub.s32 	%r9, %r104, %r105;
	mov.u64 	%rd16, $str;
	mov.u32 	%r535, %r104;
$L__BB0_121:
	mov.u32 	%r536, %r104;
$L__BB0_122:
	mov.u32 	%r537, %r104;
$L__BB0_123:
	mov.u32 	%r538, %r104;
$L__BB0_124:
	mov.u32 	%r539, %r104;
$L__BB0_125:
	setp.eq.s32 	%p13, %r5, 0;
	mov.u32 	%r540, %r104;
	@%p13 bra 	$L__BB0_155;
	ld.global.s8 	%r108, [%rd1];
	setp.ne.s32 	%p14, %r535, %r108;
	@%p14 bra 	$L__BB0_135;
	ld.global.s8 	%r109, [%rd1+1];
	setp.ne.s32 	%p15, %r536, %r109;
	@%p15 bra 	$L__BB0_135;
	ld.global.s8 	%r110, [%rd1+2];
	setp.ne.s32 	%p16, %r537, %r110;
	@%p16 bra 	$L__BB0_135;
	ld.global.s8 	%r111, [%rd1+3];
	setp.ne.s32 	%p17, %r538, %r111;
	@%p17 bra 	$L__BB0_135;
	ld.global.s8 	%r112, [%rd1+4];
	setp.ne.s32 	%p18, %r539, %r112;
	@%p18 bra 	$L__BB0_135;
	ld.global.s8 	%r113, [%rd1+5];
	setp.ne.s32 	%p19, %r104, %r113;
	@%p19 bra 	$L__BB0_135;
	ld.global.s8 	%r114, [%rd1+6];
	setp.ne.s32 	%p20, %r3, %r114;
	@%p20 bra 	$L__BB0_135;
	ld.global.s8 	%r115, [%rd1+7];
	setp.ne.s32 	%p21, %r4, %r115;
	@%p21 bra 	$L__BB0_135;
	mov.b32 	%r116, 1;
	st.global.u32 	[%rd2], %r116;
	st.local.u64 	[%rd3], %rd4;
	cvta.global.u64 	%rd8, %rd16;
	{ // callseq 0, 0
	.param .b64 param0;
	st.param.b64 	[param0], %rd8;
	.param .b64 param1;
	st.param.b64 	[param1], %rd6;
	.param .b32 retval0;
	call.uni (retval0), 
	vprintf, 
	(
	param0, 
	param1
	);
	ld.param.b32 	%r117, [retval0];
	} // callseq 0
	membar.gl;
	// begin inline asm
	trap;
	// end inline asm
$L__BB0_135:
	setp.eq.s32 	%p22, %r5, 1;
	mov.u32 	%r540, %r6;
	@%p22 bra 	$L__BB0_155;
	ld.global.s8 	%r119, [%rd1];
	setp.ne.s32 	%p23, %r535, %r119;
	@%p23 bra 	$L__BB0_145;
	ld.global.s8 	%r120, [%rd1+1];
	setp.ne.s32 	%p24, %r536, %r120;
	@%p24 bra 	$L__BB0_145;
	ld.global.s8 	%r121, [%rd1+2];
	setp.ne.s32 	%p25, %r537, %r121;
	@%p25 bra 	$L__BB0_145;
	ld.global.s8 	%r122, [%rd1+3];
	setp.ne.s32 	%p26, %r538, %r122;
	@%p26 bra 	$L__BB0_145;
	ld.global.s8 	%r123, [%rd1+4];
	setp.ne.s32 	%p27, %r539, %r123;
	@%p27 bra 	$L__BB0_145;
	ld.global.s8 	%r124, [%rd1+5];
	setp.ne.s32 	%p28, %r6, %r124;
	@%p28 bra 	$L__BB0_145;
	ld.global.s8 	%r125, [%rd1+6];
	setp.ne.s32 	%p29, %r3, %r125;
	@%p29 bra 	$L__BB0_145;
	ld.global.s8 	%r126, [%rd1+7];
	setp.ne.s32 	%p30, %r4, %r126;
	@%p30 bra 	$L__BB0_145;
	mov.b32 	%r127, 1;
	st.global.u32 	[%rd2], %r127;
	st.local.u64 	[%rd3], %rd4;
	cvta.global.u64 	%rd11, %rd16;
	{ // callseq 1, 0
	.param .b64 param0;
	st.param.b64 	[param0], %rd11;
	.param .b64 param1;
	st.param.b64 	[param1], %rd6;
	.param .b32 retval0;
	call.uni (retval0), 
	vprintf, 
	(
	param0, 
	param1
	);
	ld.param.b32 	%r128, [retval0];
	} // callseq 1
	membar.gl;
	// begin inline asm
	trap;
	// end inline asm
$L__BB0_145:
	setp.eq.s32 	%p31, %r5, 2;
	mov.u32 	%r540, %r7;
	@%p31 bra 	$L__BB0_155;
	ld.global.s8 	%r130, [%rd1];
	setp.ne.s32 	%p32, %r535, %r130;
	mov.u32 	%r540, %r8;
	@%p32 bra 	$L__BB0_155;
	ld.global.s8 	%r131, [%rd1+1];
	setp.ne.s32 	%p33, %r536, %r131;
	mov.u32 	%r540, %r8;
	@%p33 bra 	$L__BB0_155;
	ld.global.s8 	%r132, [%rd1+2];
	setp.ne.s32 	%p34, %r537, %r132;
	mov.u32 	%r540, %r8;
	@%p34 bra 	$L__BB0_155;
	ld.global.s8 	%r133, [%rd1+3];
	setp.ne.s32 	%p35, %r538, %r133;
	mov.u32 	%r540, %r8;
	@%p35 bra 	$L__BB0_155;
	ld.global.s8 	%r134, [%rd1+4];
	setp.ne.s32 	%p36, %r539, %r134;
	mov.u32 	%r540, %r8;
	@%p36 bra 	$L__BB0_155;
	ld.global.s8 	%r135, [%rd1+5];
	setp.ne.s32 	%p37, %r7, %r135;
	mov.u32 	%r540, %r8;
	@%p37 bra 	$L__BB0_155;
	ld.global.s8 	%r136, [%rd1+6];
	setp.ne.s32 	%p38, %r3, %r136;
	mov.u32 	%r540, %r8;
	@%p38 bra 	$L__BB0_155;
	ld.global.s8 	%r137, [%rd1+7];
	setp.ne.s32 	%p39, %r4, %r137;
	mov.u32 	%r540, %r8;
	@%p39 bra 	$L__BB0_155;
	mov.b32 	%r138, 1;
	st.global.u32 	[%rd2], %r138;
	st.local.u64 	[%rd3], %rd4;
	cvta.global.u64 	%rd14, %rd16;
	{ // callseq 2, 0
	.param .b64 param0;
	st.param.b64 	[param0], %rd14;
	.param .b64 param1;
	st.param.b64 	[param1], %rd6;
	.param .b32 retval0;
	call.uni (retval0), 
	vprintf, 
	(
	param0, 
	param1
	);
	ld.param.b32 	%r139, [retval0];
	} // callseq 2
	membar.gl;
	// begin inline asm
	trap;
	// end inline asm
	mov.u32 	%r540, %r8;
$L__BB0_155:
	setp.gt.u32 	%p40, %r9, -4;
	@%p40 bra 	$L__BB0_193;
$L__BB0_156:
	ld.global.u8 	%rs59, [%rd1];
	cvt.u32.u16 	%r141, %rs59;
	cvt.s32.s8 	%r142, %r141;
	setp.ne.s32 	%p41, %r535, %r142;
	@%p41 bra 	$L__BB0_165;
	ld.global.s8 	%r143, [%rd1+1];
	setp.ne.s32 	%p42, %r536, %r143;
	@%p42 bra 	$L__BB0_165;
	ld.global.s8 	%r144, [%rd1+2];
	setp.ne.s32 	%p43, %r537, %r144;
	@%p43 bra 	$L__BB0_165;
	ld.global.s8 	%r145, [%rd1+3];
	setp.ne.s32 	%p44, %r538, %r145;
	@%p44 bra 	$L__BB0_165;
	ld.global.s8 	%r146, [%rd1+4];
	setp.ne.s32 	%p45, %r539, %r146;
	@%p45 bra 	$L__BB0_165;
	ld.global.s8 	%r147, [%rd1+5];
	setp.ne.s32 	%p46, %r540, %r147;
	@%p46 bra 	$L__BB0_165;
	ld.global.s8 	%r148, [%rd1+6];
	setp.ne.s32 	%p47, %r3, %r148;
	@%p47 bra 	$L__BB0_165;
	ld.global.s8 	%r149, [%rd1+7];
	setp.ne.s32 	%p48, %r4, %r149;
	@%p48 bra 	$L__BB0_165;
	mov.b32 	%r150, 1;
	st.global.u32 	[%rd2], %r150;
	st.local.u64 	[%rd3], %rd4;
	cvta.global.u64 	%rd17, %rd16;
	{ // callseq 3, 0
	.param .b64 param0;
	st.param.b64 	[param0], %rd17;
	.param .b64 param1;
	st.param.b64 	[param1], %rd6;
	.param .b32 retval0;
	call.uni (retval0), 
	vprintf, 
	(
	param0, 
	param1
	);
	ld.param.b32 	%r151, [retval0];
	} // callseq 3
	membar.gl;
	// begin inline asm
	trap;
	// end inline asm
	ld.global.u8 	%rs59, [%rd1];
$L__BB0_165:
	cvt.u32.u16 	%r153, %rs59;
	cvt.s32.s8 	%r154, %r153;
	setp.ne.s32 	%p49, %r535, %r154;
	@%p49 bra 	$L__BB0_174;
	ld.global.s8 	%r155, [%rd1+1];
	setp.ne.s32 	%p50, %r536, %r155;
	@%p50 bra 	$L__BB0_174;
	ld.global.s8 	%r156, [%rd1+2];
	setp.ne.s32 	%p51, %r537, %r156;
	@%p51 bra 	$L__BB0_174;
	ld.global.s8 	%r157, [%rd1+3];
	setp.ne.s32 	%p52, %r538, %r157;
	@%p52 bra 	$L__BB0_174;
	ld.global.s8 	%r158, [%rd1+4];
	setp.ne.s32 	%p53, %r539, %r158;
	@%p53 bra 	$L__BB0_174;
	ld.global.s8 	%r159, [%rd1+5];
	add.s32 	%r160, %r540, 1;
	setp.ne.s32 	%p54, %r160, %r159;
	@%p54 bra 	$L__BB0_174;
	ld.global.s8 	%r161, [%rd1+6];
	setp.ne.s32 	%p55, %r3, %r161;
	@%p55 bra 	$L__BB0_174;
	ld.global.s8 	%r162, [%rd1+7];
	setp.ne.s32 	%p56, %r4, %r162;
	@%p56 bra 	$L__BB0_174;
	mov.b32 	%r163, 1;
	st.global.u32 	[%rd2], %r163;
	st.local.u64 	[%rd3], %rd4;
	cvta.global.u64 	%rd20, %rd16;
	{ // callseq 4, 0
	.param .b64 param0;
	st.param.b64 	[param0], %rd20;
	.param .b64 param1;
	st.param.b64 	[param1], %rd6;
	.param .b32 retval0;
	call.uni (retval0), 
	vprintf, 
	(
	param0, 
	param1
	);
	ld.param.b32 	%r164, [retval0];
	} // callseq 4
	membar.gl;
	// begin inline asm
	trap;
	// end inline asm
	ld.global.u8 	%rs59, [%rd1];
$L__BB0_174:
	cvt.u32.u16 	%r166, %rs59;
	cvt.s32.s8 	%r167, %r166;
	setp.ne.s32 	%p57, %r535, %r167;
	@%p57 bra 	$L__BB0_183;
	ld.global.s8 	%r168, [%rd1+1];
	setp.ne.s32 	%p58, %r536, %r168;
	@%p58 bra 	$L__BB0_183;
	ld.global.s8 	%r169, [%rd1+2];
	setp.ne.s32 	%p59, %r537, %r169;
	@%p59 bra 	$L__BB0_183;
	ld.global.s8 	%r170, [%rd1+3];
	setp.ne.s32 	%p60, %r538, %r170;
	@%p60 bra 	$L__BB0_183;
	ld.global.s8 	%r171, [%rd1+4];
	setp.ne.s32 	%p61, %r539, %r171;
	@%p61 bra 	$L__BB0_183;
	ld.global.s8 	%r172, [%rd1+5];
	add.s32 	%r173, %r540, 2;
	setp.ne.s32 	%p62, %r173, %r172;
	@%p62 bra 	$L__BB0_183;
	ld.global.s8 	%r174, [%rd1+6];
	setp.ne.s32 	%p63, %r3, %r174;
	@%p63 bra 	$L__BB0_183;
	ld.global.s8 	%r175, [%rd1+7];
	setp.ne.s32 	%p64, %r4, %r175;
	@%p64 bra 	$L__BB0_183;
	mov.b32 	%r176, 1;
	st.global.u32 	[%rd2], %r176;
	st.local.u64 	[%rd3], %rd4;
	cvta.global.u64 	%rd23, %rd16;
	{ // callseq 5, 0
	.param .b64 param0;
	st.param.b64 	[param0], %rd23;
	.param .b64 param1;
	st.param.b64 	[param1], %rd6;
	.param .b32 retval0;
	call.uni (retval0), 
	vprintf, 
	(
	param0, 
	param1
	);
	ld.param.b32 	%r177, [retval0];
	} // callseq 5
	membar.gl;
	// begin inline asm
	trap;
	// end inline asm
	ld.global.u8 	%rs59, [%rd1];
$L__BB0_183:
	cvt.u32.u16 	%r179, %rs59;
	cvt.s32.s8 	%r180, %r179;
	setp.ne.s32 	%p65, %r535, %r180;
	@%p65 bra 	$L__BB0_192;
	ld.global.s8 	%r181, [%rd1+1];
	setp.ne.s32 	%p66, %r536, %r181;
	@%p66 bra 	$L__BB0_192;
	ld.global.s8 	%r182, [%rd1+2];
	setp.ne.s32 	%p67, %r537, %r182;
	@%p67 bra 	$L__BB0_192;
	ld.global.s8 	%r183, [%rd1+3];
	setp.ne.s32 	%p68, %r538, %r183;
	@%p68 bra 	$L__BB0_192;
	ld.global.s8 	%r184, [%rd1+4];
	setp.ne.s32 	%p69, %r539, %r184;
	@%p69 bra 	$L__BB0_192;
	ld.global.s8 	%r185, [%rd1+5];
	add.s32 	%r186, %r540, 3;
	setp.ne.s32 	%p70, %r186, %r185;
	@%p70 bra 	$L__BB0_192;
	ld.global.s8 	%r187, [%rd1+6];
	setp.ne.s32 	%p71, %r3, %r187;
	@%p71 bra 	$L__BB0_192;
	ld.global.s8 	%r188, [%rd1+7];
	setp.ne.s32 	%p72, %r4, %r188;
	@%p72 bra 	$L__BB0_192;
	mov.b32 	%r189, 1;
	st.global.u32 	[%rd2], %r189;
	st.local.u64 	[%rd3], %rd4;
	cvta.global.u64 	%rd26, %rd16;
	{ // callseq 6, 0
	.param .b64 param0;
	st.param.b64 	[param0], %rd26;
	.param .b64 param1;
	st.param.b64 	[param1], %rd6;
	.param .b32 retval0;
	call.uni (retval0), 
	vprintf, 
	(
	param0, 
	param1
	);
	ld.param.b32 	%r190, [retval0];
	} // callseq 6
	membar.gl;
	// begin inline asm
	trap;
	// end inline asm
$L__BB0_192:
	add.s32 	%r540, %r540, 4;
	setp.ne.s32 	%p73, %r540, %r105;
	@%p73 bra 	$L__BB0_156;
$L__BB0_193:
	add.s32 	%r539, %r539, 1;
	setp.ne.s32 	%p74, %r539, %r105;
	@%p74 bra 	$L__BB0_125;
	add.s32 	%r538, %r538, 1;
	setp.ne.s32 	%p75, %r538, %r105;
	@%p75 bra 	$L__BB0_124;
	add.s32 	%r537, %r537, 1;
	setp.ne.s32 	%p76, %r537, %r105;
	@%p76 bra 	$L__BB0_123;
	add.s32 	%r536, %r536, 1;
	setp.ne.s32 	%p77, %r536, %r105;
	@%p77 bra 	$L__BB0_122;
	add.s32 	%r535, %r535, 1;
	setp.ne.s32 	%p78, %r535, %r105;
	@%p78 bra 	$L__BB0_121;
	bra.uni 	$L__BB0_348;
$L__BB0_198:
	setp.ge.s32 	%p79, %r104, %r105;
	@%p79 bra 	$L__BB0_348;
	add.s32 	%r10, %r104, %r2;
	add.s32 	%r11, %r104, %r1;
	sub.s32 	%r192, %r105, %r104;
	and.b32  	%r12, %r192, 3;
	add.s32 	%r13, %r104, 1;
	add.s32 	%r14, %r104, 2;
	add.s32 	%r15, %r104, 3;
	sub.s32 	%r16, %r104, %r105;
	mov.u64 	%rd37, $str;
	mov.u32 	%r529, %r104;
$L__BB0_200:
	mov.u32 	%r530, %r104;
$L__BB0_201:
	mov.u32 	%r531, %r104;
$L__BB0_202:
	mov.u32 	%r532, %r104;
$L__BB0_203:
	setp.eq.s32 	%p80, %r12, 0;
	mov.u32 	%r533, %r104;
	@%p80 bra 	$L__BB0_230;
	ld.global.s8 	%r193, [%rd1];
	setp.ne.s32 	%p81, %r529, %r193;
	@%p81 bra 	$L__BB0_212;
	ld.global.s8 	%r194, [%rd1+1];
	setp.ne.s32 	%p82, %r530, %r194;
	@%p82 bra 	$L__BB0_212;
	ld.global.s8 	%r195, [%rd1+2];
	setp.ne.s32 	%p83, %r531, %r195;
	@%p83 bra 	$L__BB0_212;
	ld.global.s8 	%r196, [%rd1+3];
	setp.ne.s32 	%p84, %r532, %r196;
	@%p84 bra 	$L__BB0_212;
	ld.global.s8 	%r197, [%rd1+4];
	setp.ne.s32 	%p85, %r104, %r197;
	@%p85 bra 	$L__BB0_212;
	ld.global.s8 	%r198, [%rd1+5];
	setp.ne.s32 	%p86, %r10, %r198;
	@%p86 bra 	$L__BB0_212;
	ld.global.s8 	%r199, [%rd1+6];
	setp.ne.s32 	%p87, %r11, %r199;
	@%p87 bra 	$L__BB0_212;
	mov.b32 	%r200, 1;
	st.global.u32 	[%rd2], %r200;
	st.local.u64 	[%rd3], %rd4;
	cvta.global.u64 	%rd29, %rd37;
	{ // callseq 7, 0
	.param .b64 param0;
	st.param.b64 	[param0], %rd29;
	.param .b64 param1;
	st.param.b64 	[param1], %rd6;
	.param .b32 retval0;
	call.uni (retval0), 
	vprintf, 
	(
	param0, 
	param1
	);
	ld.param.b32 	%r201, [retval0];
	} // callseq 7
	membar.gl;
	// begin inline asm
	trap;
	// end inline asm
$L__BB0_212:
	setp.eq.s32 	%p88, %r12, 1;
	mov.u32 	%r533, %r13;
	@%p88 bra 	$L__BB0_230;
	ld.global.s8 	%r203, [%rd1];
	setp.ne.s32 	%p89, %r529, %r203;
	@%p89 bra 	$L__BB0_221;
	ld.global.s8 	%r204, [%rd1+1];
	setp.ne.s32 	%p90, %r530, %r204;
	@%p90 bra 	$L__BB0_221;
	ld.global.s8 	%r205, [%rd1+2];
	setp.ne.s32 	%p91, %r531, %r205;
	@%p91 bra 	$L__BB0_221;
	ld.global.s8 	%r206, [%rd1+3];
	setp.ne.s32 	%p92, %r532, %r206;
	@%p92 bra 	$L__BB0_221;
	ld.global.s8 	%r207, [%rd1+4];
	setp.ne.s32 	%p93, %r13, %r207;
	@%p93 bra 	$L__BB0_221;
	ld.global.s8 	%r208, [%rd1+5];
	setp.ne.s32 	%p94, %r10, %r208;
	@%p94 bra 	$L__BB0_221;
	ld.global.s8 	%r209, [%rd1+6];
	setp.ne.s32 	%p95, %r11, %r209;
	@%p95 bra 	$L__BB0_221;
	mov.b32 	%r210, 1;
	st.global.u32 	[%rd2], %r210;
	st.local.u64 	[%rd3], %rd4;
	cvta.global.u64 	%rd32, %rd37;
	{ // callseq 8, 0
	.param .b64 param0;
	st.param.b64 	[param0], %rd32;
	.param .b64 param1;
	st.param.b64 	[param1], %rd6;
	.param .b32 retval0;
	call.uni (retval0), 
	vprintf, 
	(
	param0, 
	param1
	);
	ld.param.b32 	%r211, [retval0];
	} // callseq 8
	membar.gl;
	// begin inline asm
	trap;
	// end inline asm
$L__BB0_221:
	setp.eq.s32 	%p96, %r12, 2;
	mov.u32 	%r533, %r14;
	@%p96 bra 	$L__BB0_230;
	ld.global.s8 	%r213, [%rd1];
	setp.ne.s32 	%p97, %r529, %r213;
	mov.u32 	%r533, %r15;
	@%p97 bra 	$L__BB0_230;
	ld.global.s8 	%r214, [%rd1+1];
	setp.ne.s32 	%p98, %r530, %r214;
	mov.u32 	%r533, %r15;
	@%p98 bra 	$L__BB0_230;
	ld.global.s8 	%r215, [%rd1+2];
	setp.ne.s32 	%p99, %r531, %r215;
	mov.u32 	%r533, %r15;
	@%p99 bra 	$L__BB0_230;
	ld.global.s8 	%r216, [%rd1+3];
	setp.ne.s32 	%p100, %r532, %r216;
	mov.u32 	%r533, %r15;
	@%p100 bra 	$L__BB0_230;
	ld.global.s8 	%r217, [%rd1+4];
	setp.ne.s32 	%p101, %r14, %r217;
	mov.u32 	%r533, %r15;
	@%p101 bra 	$L__BB0_230;
	ld.global.s8 	%r218, [%rd1+5];
	setp.ne.s32 	%p102, %r10, %r218;
	mov.u32 	%r533, %r15;
	@%p102 bra 	$L__BB0_230;
	ld.global.s8 	%r219, [%rd1+6];
	setp.ne.s32 	%p103, %r11, %r219;
	mov.u32 	%r533, %r15;
	@%p103 bra 	$L__BB0_230;
	mov.b32 	%r220, 1;
	st.global.u32 	[%rd2], %r220;
	st.local.u64 	[%rd3], %rd4;
	cvta.global.u64 	%rd35, %rd37;
	{ // callseq 9, 0
	.param .b64 param0;
	st.param.b64 	[param0], %rd35;
	.param .b64 param1;
	st.param.b64 	[param1], %rd6;
	.param .b32 retval0;
	call.uni (retval0), 
	vprintf, 
	(
	param0, 
	param1
	);
	ld.param.b32 	%r221, [retval0];
	} // callseq 9
	membar.gl;
	// begin inline asm
	trap;
	// end inline asm
	mov.u32 	%r533, %r15;
$L__BB0_230:
	setp.gt.u32 	%p104, %r16, -4;
	@%p104 bra 	$L__BB0_264;
$L__BB0_231:
	ld.global.u8 	%rs56, [%rd1];
	cvt.u32.u16 	%r223, %rs56;
	cvt.s32.s8 	%r224, %r223;
	setp.ne.s32 	%p105, %r529, %r224;
	@%p105 bra 	$L__BB0_239;
	ld.global.s8 	%r225, [%rd1+1];
	setp.ne.s32 	%p106, %r530, %r225;
	@%p106 bra 	$L__BB0_239;
	ld.global.s8 	%r226, [%rd1+2];
	setp.ne.s32 	%p107, %r531, %r226;
	@%p107 bra 	$L__BB0_239;
	ld.global.s8 	%r227, [%rd1+3];
	setp.ne.s32 	%p108, %r532, %r227;
	@%p108 bra 	$L__BB0_239;
	ld.global.s8 	%r228, [%rd1+4];
	setp.ne.s32 	%p109, %r533, %r228;
	@%p109 bra 	$L__BB0_239;
	ld.global.s8 	%r229, [%rd1+5];
	setp.ne.s32 	%p110, %r10, %r229;
	@%p110 bra 	$L__BB0_239;
	ld.global.s8 	%r230, [%rd1+6];
	setp.ne.s32 	%p111, %r11, %r230;
	@%p111 bra 	$L__BB0_239;
	mov.b32 	%r231, 1;
	st.global.u32 	[%rd2], %r231;
	st.local.u64 	[%rd3], %rd4;
	cvta.global.u64 	%rd38, %rd37;
	{ // callseq 10, 0
	.param .b64 param0;
	st.param.b64 	[param0], %rd38;
	.param .b64 param1;
	st.param.b64 	[param1], %rd6;
	.param .b32 retval0;
	call.uni (retval0), 
	vprintf, 
	(
	param0, 
	param1
	);
	ld.param.b32 	%r232, [retval0];
	} // callseq 10
	membar.gl;
	// begin inline asm
	trap;
	// end inline asm
	ld.global.u8 	%rs56, [%rd1];
$L__BB0_239:
	cvt.u32.u16 	%r234, %rs56;
	cvt.s32.s8 	%r235, %r234;
	setp.ne.s32 	%p112, %r529, %r235;
	@%p112 bra 	$L__BB0_247;
	ld.global.s8 	%r236, [%rd1+1];
	setp.ne.s32 	%p113, %r530, %r236;
	@%p113 bra 	$L__BB0_247;
	ld.global.s8 	%r237, [%rd1+2];
	setp.ne.s32 	%p114, %r531, %r237;
	@%p114 bra 	$L__BB0_247;
	ld.global.s8 	%r238, [%rd1+3];
	setp.ne.s32 	%p115, %r532, %r238;
	@%p115 bra 	$L__BB0_247;
	ld.global.s8 	%r239, [%rd1+4];
	add.s32 	%r240, %r533, 1;
	setp.ne.s32 	%p116, %r240, %r239;
	@%p116 bra 	$L__BB0_247;
	ld.global.s8 	%r241, [%rd1+5];
	setp.ne.s32 	%p117, %r10, %r241;
	@%p117 bra 	$L__BB0_247;
	ld.global.s8 	%r242, [%rd1+6];
	setp.ne.s32 	%p118, %r11, %r242;
	@%p118 bra 	$L__BB0_247;
	mov.b32 	%r243, 1;
	st.global.u32 	[%rd2], %r243;
	st.local.u64 	[%rd3], %rd4;
	cvta.global.u64 	%rd41, %rd37;
	{ // callseq 11, 0
	.param .b64 param0;
	st.param.b64 	[param0], %rd41;
	.param .b64 param1;
	st.param.b64 	[param1], %rd6;
	.param .b32 retval0;
	call.uni (retval0), 
	vprintf, 
	(
	param0, 
	param1
	);
	ld.param.b32 	%r244, [retval0];
	} // callseq 11
	membar.gl;
	// begin inline asm
	trap;
	// end inline asm
	ld.global.u8 	%rs56, [%rd1];
$L__BB0_247:
	cvt.u32.u16 	%r246, %rs56;
	cvt.s32.s8 	%r247, %r246;
	setp.ne.s32 	%p119, %r529, %r247;
	@%p119 bra 	$L__BB0_255;
	ld.global.s8 	%r248, [%rd1+1];
	setp.ne.s32 	%p120, %r530, %r248;
	@%p120 bra 	$L__BB0_255;
	ld.global.s8 	%r249, [%rd1+2];
	setp.ne.s32 	%p121, %r531, %r249;
	@%p121 bra 	$L__BB0_255;
	ld.global.s8 	%r250, [%rd1+3];
	setp.ne.s32 	%p122, %r532, %r250;
	@%p122 bra 	$L__BB0_255;
	ld.global.s8 	%r251, [%rd1+4];
	add.s32 	%r252, %r533, 2;
	setp.ne.s32 	%p123, %r252, %r251;
	@%p123 bra 	$L__BB0_255;
	ld.global.s8 	%r253, [%rd1+5];
	setp.ne.s32 	%p124, %r10, %r253;
	@%p124 bra 	$L__BB0_255;
	ld.global.s8 	%r254, [%rd1+6];
	setp.ne.s32 	%p125, %r11, %r254;
	@%p125 bra 	$L__BB0_255;
	mov.b32 	%r255, 1;
	st.global.u32 	[%rd2], %r255;
	st.local.u64 	[%rd3], %rd4;
	cvta.global.u64 	%rd44, %rd37;
	{ // callseq 12, 0
	.param .b64 param0;
	st.param.b64 	[param0], %rd44;
	.param .b64 param1;
	st.param.b64 	[param1], %rd6;
	.param .b32 retval0;
	call.uni (retval0), 
	vprintf, 
	(
	param0, 
	param1
	);
	ld.param.b32 	%r256, [retval0];
	} // callseq 12
	membar.gl;
	// begin inline asm
	trap;
	// end inline asm
	ld.global.u8 	%rs56, [%rd1];
$L__BB0_255:
	cvt.u32.u16 	%r258, %rs56;
	cvt.s32.s8 	%r259, %r258;
	setp.ne.s32 	%p126, %r529, %r259;
	@%p126 bra 	$L__BB0_263;
	ld.global.s8 	%r260, [%rd1+1];
	setp.ne.s32 	%p127, %r530, %r260;
	@%p127 bra 	$L__BB0_263;
	ld.global.s8 	%r261, [%rd1+2];
	setp.ne.s32 	%p128, %r531, %r261;
	@%p128 bra 	$L__BB0_263;
	ld.global.s8 	%r262, [%rd1+3];
	setp.ne.s32 	%p129, %r532, %r262;
	@%p129 bra 	$L__BB0_263;
	ld.global.s8 	%r263, [%rd1+4];
	add.s32 	%r264, %r533, 3;
	setp.ne.s32 	%p130, %r264, %r263;
	@%p130 bra 	$L__BB0_263;
	ld.global.s8 	%r265, [%rd1+5];
	setp.ne.s32 	%p131, %r10, %r265;
	@%p131 bra 	$L__BB0_263;
	ld.global.s8 	%r266, [%rd1+6];
	setp.ne.s32 	%p132, %r11, %r266;
	@%p132 bra 	$L__BB0_263;
	mov.b32 	%r267, 1;
	st.global.u32 	[%rd2], %r267;
	st.local.u64 	[%rd3], %rd4;
	cvta.global.u64 	%rd47, %rd37;
	{ // callseq 13, 0
	.param .b64 param0;
	st.param.b64 	[param0], %rd47;
	.param .b64 param1;
	st.param.b64 	[param1], %rd6;
	.param .b32 retval0;
	call.uni (retval0), 
	vprintf, 
	(
	param0, 
	param1
	);
	ld.param.b32 	%r268, [retval0];
	} // callseq 13
	membar.gl;
	// begin inline asm
	trap;
	// end inline asm
$L__BB0_263:
	add.s32 	%r533, %r533, 4;
	setp.ne.s32 	%p133, %r533, %r105;
	@%p133 bra 	$L__BB0_231;
$L__BB0_264:
	add.s32 	%r532, %r532, 1;
	setp.ne.s32 	%p134, %r532, %r105;
	@%p134 bra 	$L__BB0_203;
	add.s32 	%r531, %r531, 1;
	setp.ne.s32 	%p135, %r531, %r105;
	@%p135 bra 	$L__BB0_202;
	add.s32 	%r530, %r530, 1;
	setp.ne.s32 	%p136, %r530, %r105;
	@%p136 bra 	$L__BB0_201;
	add.s32 	%r529, %r529, 1;
	setp.eq.s32 	%p137, %r529, %r105;
	@%p137 bra 	$L__BB0_348;
	bra.uni 	$L__BB0_200;
$L__BB0_268:
	setp.ge.s32 	%p189, %r104, %r105;
	@%p189 bra 	$L__BB0_348;
	add.s32 	%r24, %r104, %r2;
	add.s32 	%r25, %r104, %r1;
	sub.s32 	%r341, %r105, %r104;
	and.b32  	%r26, %r341, 3;
	add.s32 	%r27, %r104, 1;
	add.s32 	%r28, %r104, 2;
	add.s32 	%r29, %r104, 3;
	sub.s32 	%r30, %r104, %r105;
	mov.u64 	%rd79, $str;
	mov.u32 	%r520, %r104;
$L__BB0_270:
	mov.u32 	%r521, %r104;
$L__BB0_271:
	setp.eq.s32 	%p190, %r26, 0;
	mov.u32 	%r522, %r104;
	@%p190 bra 	$L__BB0_292;
	ld.global.s8 	%r342, [%rd1];
	setp.ne.s32 	%p191, %r520, %r342;
	@%p191 bra 	$L__BB0_278;
	ld.global.s8 	%r343, [%rd1+1];
	setp.ne.s32 	%p192, %r521, %r343;
	@%p192 bra 	$L__BB0_278;
	ld.global.s8 	%r344, [%rd1+2];
	setp.ne.s32 	%p193, %r104, %r344;
	@%p193 bra 	$L__BB0_278;
	ld.global.s8 	%r345, [%rd1+3];
	setp.ne.s32 	%p194, %r24, %r345;
	@%p194 bra 	$L__BB0_278;
	ld.global.s8 	%r346, [%rd1+4];
	setp.ne.s32 	%p195, %r25, %r346;
	@%p195 bra 	$L__BB0_278;
	mov.b32 	%r347, 1;
	st.global.u32 	[%rd2], %r347;
	st.local.u64 	[%rd3], %rd4;
	cvta.global.u64 	%rd71, %rd79;
	{ // callseq 21, 0
	.param .b64 param0;
	st.param.b64 	[param0], %rd71;
	.param .b64 param1;
	st.param.b64 	[param1], %rd6;
	.param .b32 retval0;
	call.uni (retval0), 
	vprintf, 
	(
	param0, 
	param1
	);
	ld.param.b32 	%r348, [retval0];
	} // callseq 21
	membar.gl;
	// begin inline asm
	trap;
	// end inline asm
$L__BB0_278:
	setp.eq.s32 	%p196, %r26, 1;
	mov.u32 	%r522, %r27;
	@%p196 bra 	$L__BB0_292;
	ld.global.s8 	%r350, [%rd1];
	setp.ne.s32 	%p197, %r520, %r350;
	@%p197 bra 	$L__BB0_285;
	ld.global.s8 	%r351, [%rd1+1];
	setp.ne.s32 	%p198, %r521, %r351;
	@%p198 bra 	$L__BB0_285;
	ld.global.s8 	%r352, [%rd1+2];
	setp.ne.s32 	%p199, %r27, %r352;
	@%p199 bra 	$L__BB0_285;
	ld.global.s8 	%r353, [%rd1+3];
	setp.ne.s32 	%p200, %r24, %r353;
	@%p200 bra 	$L__BB0_285;
	ld.global.s8 	%r354, [%rd1+4];
	setp.ne.s32 	%p201, %r25, %r354;
	@%p201 bra 	$L__BB0_285;
	mov.b32 	%r355, 1;
	st.global.u32 	[%rd2], %r355;
	st.local.u64 	[%rd3], %rd4;
	cvta.global.u64 	%rd74, %rd79;
	{ // callseq 22, 0
	.param .b64 param0;
	st.param.b64 	[param0], %rd74;
	.param .b64 param1;
	st.param.b64 	[param1], %rd6;
	.param .b32 retval0;
	call.uni (retval0), 
	vprintf, 
	(
	param0, 
	param1
	);
	ld.param.b32 	%r356, [retval0];
	} // callseq 22
	membar.gl;
	// begin inline asm
	trap;
	// end inline asm
$L__BB0_285:
	setp.eq.s32 	%p202, %r26, 2;
	mov.u32 	%r522, %r28;
	@%p202 bra 	$L__BB0_292;
	ld.global.s8 	%r358, [%rd1];
	setp.ne.s32 	%p203, %r520, %r358;
	mov.u32 	%r522, %r29;
	@%p203 bra 	$L__BB0_292;
	ld.global.s8 	%r359, [%rd1+1];
	setp.ne.s32 	%p204, %r521, %r359;
	mov.u32 	%r522, %r29;
	@%p204 bra 	$L__BB0_292;
	ld.global.s8 	%r360, [%rd1+2];
	setp.ne.s32 	%p205, %r28, %r360;
	mov.u32 	%r522, %r29;
	@%p205 bra 	$L__BB0_292;
	ld.global.s8 	%r361, [%rd1+3];
	setp.ne.s32 	%p206, %r24, %r361;
	mov.u32 	%r522, %r29;
	@%p206 bra 	$L__BB0_292;
	ld.global.s8 	%r362, [%rd1+4];
	setp.ne.s32 	%p207, %r25, %r362;
	mov.u32 	%r522, %r29;
	@%p207 bra 	$L__BB0_292;
	mov.b32 	%r363, 1;
	st.global.u32 	[%rd2], %r363;
	st.local.u64 	[%rd3], %rd4;
	cvta.global.u64 	%rd77, %rd79;
	{ // callseq 23, 0
	.param .b64 param0;
	st.param.b64 	[param0], %rd77;
	.param .b64 param1;
	st.param.b64 	[param1], %rd6;
	.param .b32 retval0;
	call.uni (retval0), 
	vprintf, 
	(
	param0, 
	param1
	);
	ld.param.b32 	%r364, [retval0];
	} // callseq 23
	membar.gl;
	// begin inline asm
	trap;
	// end inline asm
	mov.u32 	%r522, %r29;
$L__BB0_292:
	setp.gt.u32 	%p208, %r30, -4;
	@%p208 bra 	$L__BB0_318;
$L__BB0_293:
	ld.global.u8 	%rs50, [%rd1];
	cvt.u32.u16 	%r366, %rs50;
	cvt.s32.s8 	%r367, %r366;
	setp.ne.s32 	%p209, %r520, %r367;
	@%p209 bra 	$L__BB0_299;
	ld.global.s8 	%r368, [%rd1+1];
	setp.ne.s32 	%p210, %r521, %r368;
	@%p210 bra 	$L__BB0_299;
	ld.global.s8 	%r369, [%rd1+2];
	setp.ne.s32 	%p211, %r522, %r369;
	@%p211 bra 	$L__BB0_299;
	ld.global.s8 	%r370, [%rd1+3];
	setp.ne.s32 	%p212, %r24, %r370;
	@%p212 bra 	$L__BB0_299;
	ld.global.s8 	%r371, [%rd1+4];
	setp.ne.s32 	%p213, %r25, %r371;
	@%p213 bra 	$L__BB0_299;
	mov.b32 	%r372, 1;
	st.global.u32 	[%rd2], %r372;
	st.local.u64 	[%rd3], %rd4;
	cvta.global.u64 	%rd80, %rd79;
	{ // callseq 24, 0
	.param .b64 param0;
	st.param.b64 	[param0], %rd80;
	.param .b64 param1;
	st.param.b64 	[param1], %rd6;
	.param .b32 retval0;
	call.uni (retval0), 
	vprintf, 
	(
	param0, 
	param1
	);
	ld.param.b32 	%r373, [retval0];
	} // callseq 24
	membar.gl;
	// begin inline asm
	trap;
	// end inline asm
	ld.global.u8 	%rs50, [%rd1];
$L__BB0_299:
	cvt.u32.u16 	%r375, %rs50;
	cvt.s32.s8 	%r376, %r375;
	setp.ne.s32 	%p214, %r520, %r376;
	@%p214 bra 	$L__BB0_305;
	ld.global.s8 	%r377, [%rd1+1];
	setp.ne.s32 	%p215, %r521, %r377;
	@%p215 bra 	$L__BB0_305;
	ld.global.s8 	%r378, [%rd1+2];
	add.s32 	%r379, %r522, 1;
	setp.ne.s32 	%p216, %r379, %r378;
	@%p216 bra 	$L__BB0_305;
	ld.global.s8 	%r380, [%rd1+3];
	setp.ne.s32 	%p217, %r24, %r380;
	@%p217 bra 	$L__BB0_305;
	ld.global.s8 	%r381, [%rd1+4];
	setp.ne.s32 	%p218, %r25, %r381;
	@%p218 bra 	$L__BB0_305;
	mov.b32 	%r382, 1;
	st.global.u32 	[%rd2], %r382;
	st.local.u64 	[%rd3], %rd4;
	cvta.global.u64 	%rd83, %rd79;
	{ // callseq 25, 0
	.param .b64 param0;
	st.param.b64 	[param0], %rd83;
	.param .b64 param1;
	st.param.b64 	[param1], %rd6;
	.param .b32 retval0;
	call.uni (retval0), 
	vprintf, 
	(
	param0, 
	param1
	);
	ld.param.b32 	%r383, [retval0];
	} // callseq 25
	membar.gl;
	// begin inline asm
	trap;
	// end inline asm
	ld.global.u8 	%rs50, [%rd1];
$L__BB0_305:
	cvt.u32.u16 	%r385, %rs50;
	cvt.s32.s8 	%r386, %r385;
	setp.ne.s32 	%p219, %r520, %r386;
	@%p219 bra 	$L__BB0_311;
	ld.global.s8 	%r387, [%rd1+1];
	setp.ne.s32 	%p220, %r521, %r387;
	@%p220 bra 	$L__BB0_311;
	ld.global.s8 	%r388, [%rd1+2];
	add.s32 	%r389, %r522, 2;
	setp.ne.s32 	%p221, %r389, %r388;
	@%p221 bra 	$L__BB0_311;
	ld.global.s8 	%r390, [%rd1+3];
	setp.ne.s32 	%p222, %r24, %r390;
	@%p222 bra 	$L__BB0_311;
	ld.global.s8 	%r391, [%rd1+4];
	setp.ne.s32 	%p223, %r25, %r391;
	@%p223 bra 	$L__BB0_311;
	mov.b32 	%r392, 1;
	st.global.u32 	[%rd2], %r392;
	st.local.u64 	[%rd3], %rd4;
	cvta.global.u64 	%rd86, %rd79;
	{ // callseq 26, 0
	.param .b64 param0;
	st.param.b64 	[param0], %rd86;
	.param .b64 param1;
	st.param.b64 	[param1], %rd6;
	.param .b32 retval0;
	call.uni (retval0), 
	vprintf, 
	(
	param0, 
	param1
	);
	ld.param.b32 	%r393, [retval0];
	} // callseq 26
	membar.gl;
	// begin inline asm
	trap;
	// end inline asm
	ld.global.u8 	%rs50, [%rd1];
$L__BB0_311:
	cvt.u32.u16 	%r395, %rs50;
	cvt.s32.s8 	%r396, %r395;
	setp.ne.s32 	%p224, %r520, %r396;
	@%p224 bra 	$L__BB0_317;
	ld.global.s8 	%r397, [%rd1+1];
	setp.ne.s32 	%p225, %r521, %r397;
	@%p225 bra 	$L__BB0_317;
	ld.global.s8 	%r398, [%rd1+2];
	add.s32 	%r399, %r522, 3;
	setp.ne.s32 	%p226, %r399, %r398;
	@%p226 bra 	$L__BB0_317;
	ld.global.s8 	%r400, [%rd1+3];
	setp.ne.s32 	%p227, %r24, %r400;
	@%p227 bra 	$L__BB0_317;
	ld.global.s8 	%r401, [%rd1+4];
	setp.ne.s32 	%p228, %r25, %r401;
	@%p228 bra 	$L__BB0_317;
	mov.b32 	%r402, 1;
	st.global.u32 	[%rd2], %r402;
	st.local.u64 	[%rd3], %rd4;
	cvta.global.u64 	%rd89, %rd79;
	{ // callseq 27, 0
	.param .b64 param0;
	st.param.b64 	[param0], %rd89;
	.param .b64 param1;
	st.param.b64 	[param1], %rd6;
	.param .b32 retval0;
	call.uni (retval0), 
	vprintf, 
	(
	param0, 
	param1
	);
	ld.param.b32 	%r403, [retval0];
	} // callseq 27
	membar.gl;
	// begin inline asm
	trap;
	// end inline asm
$L__BB0_317:
	add.s32 	%r522, %r522, 4;
	setp.ne.s32 	%p229, %r522, %r105;
	@%p229 bra 	$L__BB0_293;
$L__BB0_318:
	add.s32 	%r521, %r521, 1;
	setp.ne.s32 	%p230, %r521, %r105;
	@%p230 bra 	$L__BB0_271;
	add.s32 	%r520, %r520, 1;
	setp.eq.s32 	%p231, %r520, %r105;
	@%p231 bra 	$L__BB0_348;
	bra.uni 	$L__BB0_270;
$L__BB0_320:
	setp.ge.s32 	%p267, %r104, %r105;
	@%p267 bra 	$L__BB0_348;
	add.s32 	%r39, %r104, %r2;
	add.s32 	%r40, %r104, %r1;
	sub.s32 	%r462, %r105, %r104;
	and.b32  	%r41, %r462, 3;
	setp.eq.s32 	%p268, %r41, 0;
	mov.u32 	%r515, %r104;
	@%p268 bra 	$L__BB0_328;
	neg.s32 	%r512, %r41;
	add.s32 	%r515, %r104, %r41;
	mov.u64 	%rd112, $str;
	mov.u32 	%r513, %r104;
$L__BB0_323:
	.pragma "nounroll";
	ld.global.s8 	%r463, [%rd1];
	setp.ne.s32 	%p269, %r513, %r463;
	@%p269 bra 	$L__BB0_327;
	ld.global.s8 	%r464, [%rd1+1];
	setp.ne.s32 	%p270, %r39, %r464;
	@%p270 bra 	$L__BB0_327;
	ld.global.s8 	%r465, [%rd1+2];
	setp.ne.s32 	%p271, %r40, %r465;
	@%p271 bra 	$L__BB0_327;
	mov.b32 	%r466, 1;
	st.global.u32 	[%rd2], %r466;
	st.local.u64 	[%rd3], %rd4;
	cvta.global.u64 	%rd113, %rd112;
	{ // callseq 35, 0
	.param .b64 param0;
	st.param.b64 	[param0], %rd113;
	.param .b64 param1;
	st.param.b64 	[param1], %rd6;
	.param .b32 retval0;
	call.uni (retval0), 
	vprintf, 
	(
	param0, 
	param1
	);
	ld.param.b32 	%r467, [retval0];
	} // callseq 35
	membar.gl;
	// begin inline asm
	trap;
	// end inline asm
$L__BB0_327:
	add.s32 	%r513, %r513, 1;
	add.s32 	%r512, %r512, 1;
	setp.ne.s32 	%p272, %r512, 0;
	@%p272 bra 	$L__BB0_323;
$L__BB0_328:
	sub.s32 	%r469, %r104, %r105;
	setp.gt.u32 	%p273, %r469, -4;
	@%p273 bra 	$L__BB0_348;
$L__BB0_329:
	ld.global.u8 	%rs44, [%rd1];
	cvt.u32.u16 	%r470, %rs44;
	cvt.s32.s8 	%r471, %r470;
	setp.ne.s32 	%p274, %r515, %r471;
	@%p274 bra 	$L__BB0_333;
	ld.global.s8 	%r472, [%rd1+1];
	setp.ne.s32 	%p275, %r39, %r472;
	@%p275 bra 	$L__BB0_333;
	ld.global.s8 	%r473, [%rd1+2];
	setp.ne.s32 	%p276, %r40, %r473;
	@%p276 bra 	$L__BB0_333;
	mov.b32 	%r474, 1;
	st.global.u32 	[%rd2], %r474;
	st.local.u64 	[%rd3], %rd4;
	mov.u64 	%rd115, $str;
	cvta.global.u64 	%rd116, %rd115;
	{ // callseq 36, 0
	.param .b64 param0;
	st.param.b64 	[param0], %rd116;
	.param .b64 param1;
	st.param.b64 	[param1], %rd6;
	.param .b32 retval0;
	call.uni (retval0), 
	vprintf, 
	(
	param0, 
	param1
	);
	ld.param.b32 	%r475, [retval0];
	} // callseq 36
	membar.gl;
	// begin inline asm
	trap;
	// end inline asm
	ld.global.u8 	%rs44, [%rd1];
$L__BB0_333:
	cvt.u32.u16 	%r477, %rs44;
	cvt.s32.s8 	%r478, %r477;
	add.s32 	%r50, %r515, 1;
	setp.ne.s32 	%p277, %r50, %r478;
	@%p277 bra 	$L__BB0_337;
	ld.global.s8 	%r479, [%rd1+1];
	setp.ne.s32 	%p278, %r39, %r479;
	@%p278 bra 	$L__BB0_337;
	ld.global.s8 	%r480, [%rd1+2];
	setp.ne.s32 	%p279, %r40, %r480;
	@%p279 bra 	$L__BB0_337;
	mov.b32 	%r481, 1;
	st.global.u32 	[%rd2], %r481;
	st.local.u64 	[%rd3], %rd4;
	mov.u64 	%rd118, $str;
	cvta.global.u64 	%rd119, %rd118;
	{ // callseq 37, 0
	.param .b64 param0;
	st.param.b64 	[param0], %rd119;
	.param .b64 param1;
	st.param.b64 	[param1], %rd6;
	.param .b32 retval0;
	call.uni (retval0), 
	vprintf, 
	(
	param0, 
	param1
	);
	ld.param.b32 	%r482, [retval0];
	} // callseq 37
	membar.gl;
	// begin inline asm
	trap;
	// end inline asm
	ld.global.u8 	%rs44, [%rd1];
$L__BB0_337:
	cvt.u32.u16 	%r484, %rs44;
	cvt.s32.s8 	%r485, %r484;
	add.s32 	%r51, %r50, 1;
	setp.ne.s32 	%p280, %r51, %r485;
	@%p280 bra 	$L__BB0_341;
	ld.global.s8 	%r486, [%rd1+1];
	setp.ne.s32 	%p281, %r39, %r486;
	@%p281 bra 	$L__BB0_341;
	ld.global.s8 	%r487, [%rd1+2];
	setp.ne.s32 	%p282, %r40, %r487;
	@%p282 bra 	$L__BB0_341;
	mov.b32 	%r488, 1;
	st.global.u32 	[%rd2], %r488;
	st.local.u64 	[%rd3], %rd4;
	mov.u64 	%rd121, $str;
	cvta.global.u64 	%rd122, %rd121;
	{ // callseq 38, 0
	.param .b64 param0;
	st.param.b64 	[param0], %rd122;
	.param .b64 param1;
	st.param.b64 	[param1], %rd6;
	.param .b32 retval0;
	call.uni (retval0), 
	vprintf, 
	(
	param0, 
	param1
	);
	ld.param.b32 	%r489, [retval0];
	} // callseq 38
	membar.gl;
	// begin inline asm
	trap;
	// end inline asm
	ld.global.u8 	%rs44, [%rd1];
$L__BB0_341:
	cvt.u32.u16 	%r491, %rs44;
	cvt.s32.s8 	%r492, %r491;
	add.s32 	%r52, %r51, 1;
	setp.ne.s32 	%p283, %r52, %r492;
	@%p283 bra 	$L__BB0_345;
	ld.global.s8 	%r493, [%rd1+1];
	setp.ne.s32 	%p284, %r39, %r493;
	@%p284 bra 	$L__BB0_345;
	ld.global.s8 	%r494, [%rd1+2];
	setp.ne.s32 	%p285, %r40, %r494;
	@%p285 bra 	$L__BB0_345;
	mov.b32 	%r495, 1;
	st.global.u32 	[%rd2], %r495;
	st.local.u64 	[%rd3], %rd4;
	mov.u64 	%rd124, $str;
	cvta.global.u64 	%rd125, %rd124;
	{ // callseq 39, 0
	.param .b64 param0;
	st.param.b64 	[param0], %rd125;
	.param .b64 param1;
	st.param.b64 	[param1], %rd6;
	.param .b32 retval0;
	call.uni (retval0), 
	vprintf, 
	(
	param0, 
	param1
	);
	ld.param.b32 	%r496, [retval0];
	} // callseq 39
	membar.gl;
	// begin inline asm
	trap;
	// end inline asm
$L__BB0_345:
	add.s32 	%r515, %r52, 1;
	setp.eq.s32 	%p286, %r515, %r105;
	@%p286 bra 	$L__BB0_348;
	bra.uni 	$L__BB0_329;
$L__BB0_346:
	mov.u32 	%r505, %ntid.x;
	mad.lo.s32 	%r506, %r2, %r505, %r1;
	add.s32 	%r507, %r506, %r104;
	ld.global.s8 	%r508, [%rd1];
	setp.ne.s32 	%p289, %r507, %r508;
	@%p289 bra 	$L__BB0_348;
	mov.b32 	%r509, 1;
	st.global.u32 	[%rd2], %r509;
	st.local.u64 	[%rd3], %rd4;
	mov.u64 	%rd130, $str;
	cvta.global.u64 	%rd131, %rd130;
	{ // callseq 41, 0
	.param .b64 param0;
	st.param.b64 	[param0], %rd131;
	.param .b64 param1;
	st.param.b64 	[param1], %rd6;
	.param .b32 retval0;
	call.uni (retval0), 
	vprintf, 
	(
	param0, 
	param1
	);
	ld.param.b32 	%r510, [retval0];
	} // callseq 41
	membar.gl;
	// begin inline asm
	trap;
	// end inline asm
$L__BB0_348:
	ret;

}


// ===== COMPILED SASS (sm_100) =====

	.target	sm_100

	.elftype	@"ET_EXEC"


//--------------------- .note.nv.tkinfo           --------------------------
	.section	.note.nv.tkinfo,"",@"SHT_NOTE"
	.sectionflags	@"SHF_NOTE_NV_TKINFO"
	.tkinfo
        /*0018*/ 	.word	0x00000002
        /*0030*/ 	.string	""
        /*0030*/ 	.string	"ptxas"
        /*0030*/ 	.string	"Cuda compilation tools, release 13.0, V13.0.88"
        /*0030*/ 	.string	"Build cuda_13.0.r13.0/compiler.36424714_0"
        /*0030*/ 	.string	"-arch sm_100 -m 64 "



//--------------------- .note.nv.cuinfo           --------------------------
	.section	.note.nv.cuinfo,"",@"SHT_NOTE"
	.sectionflags	@"SHF_NOTE_NV_CUINFO"
        /*0018*/ 	.short	0x0002
        /*001a*/ 	.short	0x0064
        /*001c*/ 	.short	0x0082
	.zero		2


//--------------------- .nv.info                  --------------------------
	.section	.nv.info,"",@"SHT_CUDA_INFO"
	.align	4


	//----- nvinfo : EIATTR_REGCOUNT
	.align		4
        /*0000*/ 	.byte	0x04, 0x2f
        /*0002*/ 	.short	(.L_2 - .L_1)
	.align		4
.L_1:
        /*0004*/ 	.word	index@(_Z18getPermutationsGPUiiiPcPi)
        /*0008*/ 	.word	0x00000019


	//----- nvinfo : EIATTR_FRAME_SIZE
	.align		4
.L_2:
        /*000c*/ 	.byte	0x04, 0x11
        /*000e*/ 	.short	(.L_4 - .L_3)
	.align		4
.L_3:
        /*0010*/ 	.word	index@(_Z18getPermutationsGPUiiiPcPi)
        /*0014*/ 	.word	0x00000008


	//----- nvinfo : EIATTR_MIN_STACK_SIZE
	.align		4
.L_4:
        /*0018*/ 	.byte	0x04, 0x12
        /*001a*/ 	.short	(.L_6 - .L_5)
	.align		4
.L_5:
        /*001c*/ 	.word	index@(_Z18getPermutationsGPUiiiPcPi)
        /*0020*/ 	.word	0x00000008
.L_6:


//--------------------- .nv.compat                --------------------------
	.section	.nv.compat,"",@"SHT_CUDA_COMPAT_INFO"
	.align	4
        /*0000*/ 	.byte	0x02, 0x09, 0x00, 0x00, 0x02, 0x02, 0x01, 0x00, 0x02, 0x05, 0x05, 0x00, 0x03, 0x07, 0x01, 0x01
        /*0010*/ 	.byte	0x02, 0x03, 0x00, 0x00, 0x02, 0x06, 0x01, 0x00, 0x04, 0x0b, 0x08, 0x00, 0x09, 0x00, 0x00, 0x00
        /*0020*/ 	.byte	0x00, 0x00, 0x00, 0x00


//--------------------- .nv.info._Z18getPermutationsGPUiiiPcPi --------------------------
	.section	.nv.info._Z18getPermutationsGPUiiiPcPi,"",@"SHT_CUDA_INFO"
	.sectionflags	@""
	.align	4


	//----- nvinfo : EIATTR_CUDA_API_VERSION
	.align		4
        /*0000*/ 	.byte	0x04, 0x37
        /*0002*/ 	.short	(.L_8 - .L_7)
.L_7:
        /*0004*/ 	.word	0x00000082


	//----- nvinfo : EIATTR_KPARAM_INFO
	.align		4
.L_8:
        /*0008*/ 	.byte	0x04, 0x17
        /*000a*/ 	.short	(.L_10 - .L_9)
.L_9:
        /*000c*/ 	.word	0x00000000
        /*0010*/ 	.short	0x0004
        /*0012*/ 	.short	0x0018
        /*0014*/ 	.byte	0x00, 0xf5, 0x21, 0x00


	//----- nvinfo : EIATTR_KPARAM_INFO
	.align		4
.L_10:
        /*0018*/ 	.byte	0x04, 0x17
        /*001a*/ 	.short	(.L_12 - .L_11)
.L_11:
        /*001c*/ 	.word	0x00000000
        /*0020*/ 	.short	0x0003
        /*0022*/ 	.short	0x0010
        /*0024*/ 	.byte	0x00, 0xf5, 0x21, 0x00


	//----- nvinfo : EIATTR_KPARAM_INFO
	.align		4
.L_12:
        /*0028*/ 	.byte	0x04, 0x17
        /*002a*/ 	.short	(.L_14 - .L_13)
.L_13:
        /*002c*/ 	.word	0x00000000
        /*0030*/ 	.short	0x0002
        /*0032*/ 	.short	0x0008
        /*0034*/ 	.byte	0x00, 0xf0, 0x11, 0x00


	//----- nvinfo : EIATTR_KPARAM_INFO
	.align		4
.L_14:
        /*0038*/ 	.byte	0x04, 0x17
        /*003a*/ 	.short	(.L_16 - .L_15)
.L_15:
        /*003c*/ 	.word	0x00000000
        /*0040*/ 	.short	0x0001
        /*0042*/ 	.short	0x0004
        /*0044*/ 	.byte	0x00, 0xf0, 0x11, 0x00


	//----- nvinfo : EIATTR_KPARAM_INFO
	.align		4
.L_16:
        /*0048*/ 	.byte	0x04, 0x17
        /*004a*/ 	.short	(.L_18 - .L_17)
.L_17:
        /*004c*/ 	.word	0x00000000
        /*0050*/ 	.short	0x0000
        /*0052*/ 	.short	0x0000
        /*0054*/ 	.byte	0x00, 0xf0, 0x11, 0x00


	//----- nvinfo : EIATTR_SPARSE_MMA_MASK
	.align		4
.L_18:
        /*0058*/ 	.byte	0x03, 0x50
        /*005a*/ 	.short	0x0000


	//----- nvinfo : EIATTR_MAXREG_COUNT
	.align		4
        /*005c*/ 	.byte	0x03, 0x1b
        /*005e*/ 	.short	0x00ff


	//----- nvinfo : EIATTR_EXTERNS
	.align		4
        /*0060*/ 	.byte	0x04, 0x0f
        /*0062*/ 	.short	(.L_20 - .L_19)


	//   ....[0]....
	.align		4
.L_19:
        /*0064*/ 	.word	index@(vprintf)


	//----- nvinfo : EIATTR_MERCURY_ISA_VERSION
	.align		4
.L_20:
        /*0068*/ 	.byte	0x03, 0x5f
        /*006a*/ 	.short	0x0101


	//----- nvinfo : EIATTR_VRC_CTA_INIT_COUNT
	.align		4
        /*006c*/ 	.byte	0x02, 0x4a
	.zero		1
	.zero		1


	//----- nvinfo : EIATTR_SYSCALL_OFFSETS
	.align		4
        /*0070*/ 	.byte	0x04, 0x46
        /*0072*/ 	.short	(.L_22 - .L_21)


	//   ....[0]....
.L_21:
        /*0074*/ 	.word	0x000002a0


	//   ....[1]....
        /*0078*/ 	.word	0x00000490


	//   ....[2]....
        /*007c*/ 	.word	0x00000f70


	//   ....[3]....
        /*0080*/ 	.word	0x000010f0


	//   ....[4]....
        /*0084*/ 	.word	0x00001270


	//   ....[5]....
        /*0088*/ 	.word	0x000013f0


	//   ....[6]....
        /*008c*/ 	.word	0x00001570


	//   ....[7]....
        /*0090*/ 	.word	0x000016f0


	//   ....[8]....
        /*0094*/ 	.word	0x00001880


	//   ....[9]....
        /*0098*/ 	.word	0x00002000


	//   ....[10]....
        /*009c*/ 	.word	0x00002180


	//   ....[11]....
        /*00a0*/ 	.word	0x00002300


	//   ....[12]....
        /*00a4*/ 	.word	0x00002490


	//   ....[13]....
        /*00a8*/ 	.word	0x00002610


	//   ....[14]....
        /*00ac*/ 	.word	0x000034a0


	//   ....[15]....
        /*00b0*/ 	.word	0x00003620


	//   ....[16]....
        /*00b4*/ 	.word	0x000037a0


	//   ....[17]....
        /*00b8*/ 	.word	0x00003920


	//   ....[18]....
        /*00bc*/ 	.word	0x00003aa0


	//   ....[19]....
        /*00c0*/ 	.word	0x00003c20


	//   ....[20]....
        /*00c4*/ 	.word	0x00003db0


	//   ....[21]....
        /*00c8*/ 	.word	0x00004a00


	//   ....[22]....
        /*00cc*/ 	.word	0x00004b80


	//   ....[23]....
        /*00d0*/ 	.word	0x00004d00


	//   ....[24]....
        /*00d4*/ 	.word	0x00004e80


	//   ....[25]....
        /*00d8*/ 	.word	0x00005000


	//   ....[26]....
        /*00dc*/ 	.word	0x00005180


	//   ....[27]....
        /*00e0*/ 	.word	0x00005310


	//   ....[28]....
        /*00e4*/ 	.word	0x000064e0


	//   ....[29]....
        /*00e8*/ 	.word	0x00006660


	//   ....[30]....
        /*00ec*/ 	.word	0x000067e0


	//   ....[31]....
        /*00f0*/ 	.word	0x00006960


	//   ....[32]....
        /*00f4*/ 	.word	0x00006ae0


	//   ....[33]....
        /*00f8*/ 	.word	0x00006c60


	//   ....[34]....
        /*00fc*/ 	.word	0x00006de0


	//   ....[35]....
        /*0100*/ 	.word	0x00007df0


	//   ....[36]....
        /*0104*/ 	.word	0x00007f70


	//   ....[37]....
        /*0108*/ 	.word	0x000080f0


	//   ....[38]....
        /*010c*/ 	.word	0x00008270


	//   ....[39]....
        /*0110*/ 	.word	0x000083f0


	//   ....[40]....
        /*0114*/ 	.word	0x00008570


	//   ....[41]....
        /*0118*/ 	.word	0x00008700


	//----- nvinfo : EIATTR_EXIT_INSTR_OFFSETS
	.align		4
.L_22:
        /*011c*/ 	.byte	0x04, 0x1c
        /*011e*/ 	.short	(.L_24 - .L_23)


	//   ....[0]....
.L_23:
        /*0120*/ 	.word	0x00000130


	//   ....[1]....
        /*0124*/ 	.word	0x00000190


	//   ....[2]....
        /*0128*/ 	.word	0x000001d0


	//   ....[3]....
        /*012c*/ 	.word	0x000003c0


	//   ....[4]....
        /*0130*/ 	.word	0x00000570


	//   ....[5]....
        /*0134*/ 	.word	0x000005b0


	//   ....[6]....
        /*0138*/ 	.word	0x00000e80


	//   ....[7]....
        /*013c*/ 	.word	0x00001960


	//   ....[8]....
        /*0140*/ 	.word	0x00001b90


	//   ....[9]....
        /*0144*/ 	.word	0x00001f10


	//   ....[10]....
        /*0148*/ 	.word	0x00002710


	//   ....[11]....
        /*014c*/ 	.word	0x00002750


	//   ....[12]....
        /*0150*/ 	.word	0x000033b0


	//   ....[13]....
        /*0154*/ 	.word	0x00003e90


	//   ....[14]....
        /*0158*/ 	.word	0x00004910


	//   ....[15]....
        /*015c*/ 	.word	0x000053f0


	//   ....[16]....
        /*0160*/ 	.word	0x00005430


	//   ....[17]....
        /*0164*/ 	.word	0x00006400


	//   ....[18]....
        /*0168*/ 	.word	0x00006ec0


	//   ....[19]....
        /*016c*/ 	.word	0x00007d00


	//----- nvinfo : EIATTR_CRS_STACK_SIZE
	.align		4
.L_24:
        /*0170*/ 	.byte	0x04, 0x1e
        /*0172*/ 	.short	(.L_26 - .L_25)
.L_25:
        /*0174*/ 	.word	0x00000000


	//----- nvinfo : EIATTR_CBANK_PARAM_SIZE
	.align		4
.L_26:
        /*0178*/ 	.byte	0x03, 0x19
        /*017a*/ 	.short	0x0020


	//----- nvinfo : EIATTR_PARAM_CBANK
	.align		4
        /*017c*/ 	.byte	0x04, 0x0a
        /*017e*/ 	.short	(.L_28 - .L_27)
	.align		4
.L_27:
        /*0180*/ 	.word	index@(.nv.constant0._Z18getPermutationsGPUiiiPcPi)
        /*0184*/ 	.short	0x0380
        /*0186*/ 	.short	0x0020


	//----- nvinfo : EIATTR_SW_WAR
	.align		4
.L_28:
        /*0188*/ 	.byte	0x04, 0x36
        /*018a*/ 	.short	(.L_30 - .L_29)
.L_29:
        /*018c*/ 	.word	0x00000008
.L_30:


//--------------------- .nv.callgraph             --------------------------
	.section	.nv.callgraph,"",@"SHT_CUDA_CALLGRAPH"
	.align	4
	.sectionentsize	8
	.align		4
        /*0000*/ 	.word	0x00000000
	.align		4
        /*0004*/ 	.word	0xffffffff
	.align		4
        /*0008*/ 	.word	index@(_Z18getPermutationsGPUiiiPcPi)
	.align		4
        /*000c*/ 	.word	index@(vprintf)
	.align		4
        /*0010*/ 	.word	0x00000000
	.align		4
        /*0014*/ 	.word	0xfffffffe
	.align		4
        /*0018*/ 	.word	0x00000000
	.align		4
        /*001c*/ 	.word	0xfffffffd
	.align		4
        /*0020*/ 	.word	0x00000000
	.align		4
        /*0024*/ 	.word	0xfffffffc


//--------------------- .nv.constant4             --------------------------
	.section	.nv.constant4,"a",@progbits
	.align	8
	.align		8
.nv.constant4:
        /*0000*/ 	.dword	vprintf
	.align		8
        /*0008*/ 	.dword	$str


//--------------------- .text._Z18getPermutationsGPUiiiPcPi --------------------------
	.section	.text._Z18getPermutationsGPUiiiPcPi,"ax",@progbits
	.align	128
        .global         _Z18getPermutationsGPUiiiPcPi
        .type           _Z18getPermutationsGPUiiiPcPi,@function
        .size           _Z18getPermutationsGPUiiiPcPi,(.L_x_219 - _Z18getPermutationsGPUiiiPcPi)
        .other          _Z18getPermutationsGPUiiiPcPi,@"STO_CUDA_ENTRY STV_DEFAULT"
_Z18getPermutationsGPUiiiPcPi:
.text._Z18getPermutationsGPUiiiPcPi:
[----:B------:R-:W0:Y:S08]  /*0000*/  LDC R1, c[0x0][0x37c] ;  /* 0x0000df00ff017b82 */ /* 0x000e300000000800 */
[----:B------:R-:W1:Y:S01]  /*0010*/  LDC.64 R16, c[0x0][0x398] ;  /* 0x0000e600ff107b82 */ /* 0x000e620000000a00 */
[----:B------:R-:W1:Y:S01]  /*0020*/  LDCU.64 UR36, c[0x0][0x358] ;  /* 0x00006b00ff2477ac */ /* 0x000e620008000a00 */
[----:B------:R-:W2:Y:S01]  /*0030*/  S2R R19, SR_TID.X ;  /* 0x0000000000137919 */ /* 0x000ea20000002100 */
[----:B0-----:R-:W-:Y:S01]  /*0040*/  VIADD R1, R1, 0xfffffff8 ;  /* 0xfffffff801017836 */ /* 0x001fe20000000000 */
[----:B------:R-:W0:Y:S04]  /*0050*/  LDCU UR4, c[0x0][0x2f8] ;  /* 0x00005f00ff0477ac */ /* 0x000e280008000800 */
[----:B------:R-:W3:Y:S01]  /*0060*/  LDC R22, c[0x0][0x380] ;  /* 0x0000e000ff167b82 */ /* 0x000ee20000000800 */
[----:B------:R-:W4:Y:S07]  /*0070*/  LDCU UR5, c[0x0][0x2fc] ;  /* 0x00005f80ff0577ac */ /* 0x000f2e0008000800 */
[----:B------:R-:W2:Y:S01]  /*0080*/  S2UR UR38, SR_CTAID.X ;  /* 0x00000000002679c3 */ /* 0x000ea20000002500 */
[----:B0-----:R-:W-:Y:S01]  /*0090*/  IADD3 R2, P1, PT, R1, UR4, RZ ;  /* 0x0000000401027c10 */ /* 0x001fe2000ff3e0ff */
[----:B-1----:R0:W-:Y:S04]  /*00a0*/  STG.E desc[UR36][R16.64], RZ ;  /* 0x000000ff10007986 */ /* 0x0021e8000c101924 */
[----:B----4-:R-:W-:Y:S01]  /*00b0*/  IMAD.X R18, RZ, RZ, UR5, P1 ;  /* 0x00000005ff127e24 */ /* 0x010fe200088e06ff */
[----:B---3--:R-:W-:-:S13]  /*00c0*/  ISETP.GT.AND P0, PT, R22, 0x4, PT ;  /* 0x000000041600780c */ /* 0x008fda0003f04270 */
[----:B0-2---:R-:W-:Y:S05]  /*00d0*/  @P0 BRA `(.L_x_0) ;  /* 0x0000002400780947 */ /* 0x005fea0003800000 */
[----:B------:R-:W-:-:S13]  /*00e0*/  ISETP.GT.AND P0, PT, R22, 0x2, PT ;  /* 0x000000021600780c */ /* 0x000fda0003f04270 */
[----:B------:R-:W-:Y:S05]  /*00f0*/  @P0 BRA `(.L_x_1) ;  /* 0x0000000400100947 */ /* 0x000fea0003800000 */
[----:B------:R-:W-:-:S13]  /*0100*/  ISETP.NE.AND P0, PT, R22, 0x1, PT ;  /* 0x000000011600780c */ /* 0x000fda0003f05270 */
[----:B------:R-:W-:Y:S05]  /*0110*/  @!P0 BRA `(.L_x_2) ;  /* 0x00000000008c8947 */ /* 0x000fea0003800000 */
[----:B------:R-:W-:-:S13]  /*0120*/  ISETP.NE.AND P0, PT, R22, 0x2, PT ;  /* 0x000000021600780c */ /* 0x000fda0003f05270 */
[----:B------:R-:W-:Y:S05]  /*0130*/  @P0 EXIT ;  /* 0x000000000000094d */ /* 0x000fea0003800000 */
[----:B------:R-:W0:Y:S01]  /*0140*/  LDC.64 R4, c[0x0][0x390] ;  /* 0x0000e400ff047b82 */ /* 0x000e220000000a00 */
[----:B------:R-:W1:Y:S01]  /*0150*/  LDCU UR5, c[0x0][0x384] ;  /* 0x00007080ff0577ac */ /* 0x000e620008000800 */
[----:B0-----:R-:W2:Y:S01]  /*0160*/  LDG.E.S8 R0, desc[UR36][R4.64] ;  /* 0x0000002404007981 */ /* 0x001ea2000c1e1300 */
[----:B-1----:R-:W-:-:S06]  /*0170*/  UIADD3 UR4, UPT, UPT, UR38, UR5, URZ ;  /* 0x0000000526047290 */ /* 0x002fcc000fffe0ff */
[----:B--2---:R-:W-:-:S13]  /*0180*/  ISETP.NE.AND P0, PT, R0, UR4, PT ;  /* 0x0000000400007c0c */ /* 0x004fda000bf05270 */
[----:B------:R-:W-:Y:S05]  /*0190*/  @P0 EXIT ;  /* 0x000000000000094d */ /* 0x000fea0003800000 */
[----:B------:R-:W2:Y:S01]  /*01a0*/  LDG.E.S8 R5, desc[UR36][R4.64+0x1] ;  /* 0x0000012404057981 */ /* 0x000ea2000c1e1300 */
[----:B------:R-:W-:-:S05]  /*01b0*/  VIADD R0, R19, UR5 ;  /* 0x0000000513007c36 */ /* 0x000fca0008000000 */
[----:B--2---:R-:W-:-:S13]  /*01c0*/  ISETP.NE.AND P0, PT, R0, R5, PT ;  /* 0x000000050000720c */ /* 0x004fda0003f05270 */
[----:B------:R-:W-:Y:S05]  /*01d0*/  @P0 EXIT ;  /* 0x000000000000094d */ /* 0x000fea0003800000 */
[----:B------:R-:W0:Y:S01]  /*01e0*/  LDC.64 R10, c[0x0][0x390] ;  /* 0x0000e400ff0a7b82 */ /* 0x000e220000000a00 */
[----:B------:R-:W-:Y:S01]  /*01f0*/  IMAD.MOV.U32 R3, RZ, RZ, 0x1 ;  /* 0x00000001ff037424 */ /* 0x000fe200078e00ff */
[----:B------:R-:W-:Y:S01]  /*0200*/  MOV R0, 0x0 ;  /* 0x0000000000007802 */ /* 0x000fe20000000f00 */
[----:B------:R-:W1:Y:S01]  /*0210*/  LDCU.64 UR4, c[0x4][0x8] ;  /* 0x01000100ff0477ac */ /* 0x000e620008000a00 */
[----:B------:R-:W-:Y:S02]  /*0220*/  IMAD.MOV.U32 R6, RZ, RZ, R2 ;  /* 0x000000ffff067224 */ /* 0x000fe400078e0002 */
[----:B------:R2:W-:Y:S01]  /*0230*/  STG.E desc[UR36][R16.64], R3 ;  /* 0x0000000310007986 */ /* 0x0005e2000c101924 */
[----:B------:R-:W-:Y:S01]  /*0240*/  IMAD.MOV.U32 R7, RZ, RZ, R18 ;  /* 0x000000ffff077224 */ /* 0x000fe200078e0012 */
[----:B------:R2:W3:Y:S01]  /*0250*/  LDC.64 R8, c[0x4][R0] ;  /* 0x0100000000087b82 */ /* 0x0004e20000000a00 */
[----:B-1----:R-:W-:Y:S02]  /*0260*/  IMAD.U32 R4, RZ, RZ, UR4 ;  /* 0x00000004ff047e24 */ /* 0x002fe4000f8e00ff */
[----:B------:R-:W-:Y:S01]  /*0270*/  IMAD.U32 R5, RZ, RZ, UR5 ;  /* 0x00000005ff057e24 */ /* 0x000fe2000f8e00ff */
[----:B0-----:R2:W-:Y:S06]  /*0280*/  STL.64 [R1], R10 ;  /* 0x0000000a01007387 */ /* 0x0015ec0000100a00 */
[----:B------:R-:W-:-:S07]  /*0290*/  LEPC R20, `(.L_x_3) ;  /* 0x000000001014794e */ /* 0x000fce0000000000 */
[----:B--23--:R-:W-:Y:S05]  /*02a0*/  CALL.ABS.NOINC R8 ;  /* 0x0000000008007343 */ /* 0x00cfea0003c00000 */
.L_x_3:
[----:B------:R-:W-:Y:S01]  /*02b0*/  @!PT LDS RZ, [RZ] ;  /* 0x00000000fffff984 */ /* 0x000fe20000000800 */
[----:B------:R-:W-:Y:S01]  /*02c0*/  @!PT LDS RZ, [RZ] ;  /* 0x00000000fffff984 */ /* 0x000fe20000000800 */
[----:B------:R-:W-:Y:S01]  /*02d0*/  @!PT LDS RZ, [RZ] ;  /* 0x00000000fffff984 */ /* 0x000fe20000000800 */
[----:B------:R-:W-:Y:S01]  /*02e0*/  @!PT LDS RZ, [RZ] ;  /* 0x00000000fffff984 */ /* 0x000fe20000000800 */
[----:B------:R-:W-:-:S00]  /*02f0*/  MEMBAR.ALL.CTA ;  /* 0x0000000000007992 */ /* 0x000fc00000008000 */
[----:B------:R-:W-:Y:S06]  /*0300*/  MEMBAR.SC.GPU ;  /* 0x0000000000007992 */ /* 0x000fec0000002000 */
[----:B------:R-:W-:-:S00]  /*0310*/  ERRBAR ;  /* 0x00000000000079ab */ /* 0x000fc00000000000 */
[----:B------:R-:W-:Y:S06]  /*0320*/  CGAERRBAR ;  /* 0x00000000000075ab */ /* 0x000fec0000000000 */
[----:B------:R-:W-:Y:S01]  /*0330*/  CCTL.IVALL ;  /* 0x00000000ff00798f */ /* 0x000fe20002000000 */
[----:B------:R-:W-:Y:S05]  /*0340*/  BPT.TRAP 0x1 ;  /* 0x000000040000795c */ /* 0x000fea0000300000 */
.L_x_2:
[----:B------:R-:W0:Y:S01]  /*0350*/  LDC.64 R4, c[0x0][0x390] ;  /* 0x0000e400ff047b82 */ /* 0x000e220000000a00 */
[----:B------:R-:W1:Y:S01]  /*0360*/  LDCU UR4, c[0x0][0x384] ;  /* 0x00007080ff0477ac */ /* 0x000e620008000800 */
[----:B0-----:R-:W2:Y:S06]  /*0370*/  LDG.E.S8 R5, desc[UR36][R4.64] ;  /* 0x0000002404057981 */ /* 0x001eac000c1e1300 */
[----:B------:R-:W0:Y:S02]  /*0380*/  LDC R0, c[0x0][0x360] ;  /* 0x0000d800ff007b82 */ /* 0x000e240000000800 */
[----:B0-----:R-:W-:-:S04]  /*0390*/  IMAD R0, R0, UR38, R19 ;  /* 0x0000002600007c24 */ /* 0x001fc8000f8e0213 */
[----:B-1----:R-:W-:-:S05]  /*03a0*/  VIADD R0, R0, UR4 ;  /* 0x0000000400007c36 */ /* 0x002fca0008000000 */
        /* <DEDUP_REMOVED lines=15> */
.L_x_4:
        /* <DEDUP_REMOVED lines=10> */
.L_x_1:
[----:B------:R-:W-:-:S13]  /*0540*/  ISETP.NE.AND P0, PT, R22, 0x3, PT ;  /* 0x000000031600780c */ /* 0x000fda0003f05270 */
[----:B------:R-:W-:Y:S05]  /*0550*/  @!P0 BRA `(.L_x_5) ;  /* 0x0000001000f48947 */ /* 0x000fea0003800000 */
[----:B------:R-:W-:-:S13]  /*0560*/  ISETP.NE.AND P0, PT, R22, 0x4, PT ;  /* 0x000000041600780c */ /* 0x000fda0003f05270 */
[----:B------:R-:W-:Y:S05]  /*0570*/  @P0 EXIT ;  /* 0x000000000000094d */ /* 0x000fea0003800000 */
[----:B------:R-:W0:Y:S01]  /*0580*/  LDC R3, c[0x0][0x388] ;  /* 0x0000e200ff037b82 */ /* 0x000e220000000800 */
[----:B------:R-:W0:Y:S02]  /*0590*/  LDCU UR8, c[0x0][0x384] ;  /* 0x00007080ff0877ac */ /* 0x000e240008000800 */
[----:B0-----:R-:W-:-:S13]  /*05a0*/  ISETP.LE.AND P0, PT, R3, UR8, PT ;  /* 0x0000000803007c0c */ /* 0x001fda000bf03270 */
[----:B------:R-:W-:Y:S05]  /*05b0*/  @P0 EXIT ;  /* 0x000000000000094d */ /* 0x000fea0003800000 */
[----:B------:R-:W0:Y:S01]  /*05c0*/  LDCU UR7, c[0x0][0x384] ;  /* 0x00007080ff0777ac */ /* 0x000e220008000800 */
[C---:B------:R-:W-:Y:S01]  /*05d0*/  IADD3 R0, PT, PT, -R3.reuse, UR8, RZ ;  /* 0x0000000803007c10 */ /* 0x040fe2000fffe1ff */
[----:B------:R-:W-:Y:S01]  /*05e0*/  VIADD R3, R3, -UR8 ;  /* 0x8000000803037c36 */ /* 0x000fe20008000000 */
[----:B------:R-:W-:Y:S01]  /*05f0*/  BSSY.RECONVERGENT B6, `(.L_x_6) ;  /* 0x000011b000067945 */ /* 0x000fe20003800200 */
[----:B------:R-:W-:Y:S01]  /*0600*/  UIADD3 UR9, UPT, UPT, UR38, UR8, URZ ;  /* 0x0000000826097290 */ /* 0x000fe2000fffe0ff */
[----:B------:R-:W-:Y:S01]  /*0610*/  ISETP.GT.U32.AND P0, PT, R0, -0x4, PT ;  /* 0xfffffffc0000780c */ /* 0x000fe20003f04070 */
[----:B------:R-:W-:Y:S01]  /*0620*/  VIADD R0, R19, UR8 ;  /* 0x0000000813007c36 */ /* 0x000fe20008000000 */
[----:B------:R-:W-:Y:S01]  /*0630*/  LOP3.LUT R3, R3, 0x3, RZ, 0xc0, !PT ;  /* 0x0000000303037812 */ /* 0x000fe200078ec0ff */
[----:B------:R-:W-:Y:S02]  /*0640*/  UIADD3 UR4, UPT, UPT, UR8, 0x1, URZ ;  /* 0x0000000108047890 */ /* 0x000fe4000fffe0ff */
[----:B------:R-:W-:-:S02]  /*0650*/  UIADD3 UR5, UPT, UPT, UR8, 0x2, URZ ;  /* 0x0000000208057890 */ /* 0x000fc4000fffe0ff */
[----:B------:R-:W-:Y:S01]  /*0660*/  UIADD3 UR6, UPT, UPT, UR8, 0x3, URZ ;  /* 0x0000000308067890 */ /* 0x000fe2000fffe0ff */
[----:B0-----:R-:W-:-:S11]  /*0670*/  IMAD.U32 R4, RZ, RZ, UR7 ;  /* 0x00000007ff047e24 */ /* 0x001fd6000f8e00ff */
.L_x_31:
[----:B------:R-:W0:Y:S01]  /*0680*/  LDCU UR7, c[0x0][0x384] ;  /* 0x00007080ff0777ac */ /* 0x000e220008000800 */
[----:B------:R-:W-:Y:S01]  /*0690*/  ISETP.NE.AND P1, PT, R3, RZ, PT ;  /* 0x000000ff0300720c */ /* 0x000fe20003f25270 */
[----:B0-----:R-:W-:-:S12]  /*06a0*/  IMAD.U32 R10, RZ, RZ, UR7 ;  /* 0x00000007ff0a7e24 */ /* 0x001fd8000f8e00ff */
[----:B------:R-:W-:Y:S05]  /*06b0*/  @!P1 BRA `(.L_x_7) ;  /* 0x0000000000cc9947 */ /* 0x000fea0003800000 */
[----:B------:R-:W0:Y:S02]  /*06c0*/  LDC.64 R6, c[0x0][0x390] ;  /* 0x0000e400ff067b82 */ /* 0x000e240000000a00 */
[----:B0-----:R-:W2:Y:S01]  /*06d0*/  LDG.E.S8 R5, desc[UR36][R6.64] ;  /* 0x0000002406057981 */ /* 0x001ea2000c1e1300 */
[----:B------:R-:W-:Y:S01]  /*06e0*/  BSSY.RELIABLE B0, `(.L_x_8) ;  /* 0x000000e000007945 */ /* 0x000fe20003800100 */
[----:B--2---:R-:W-:-:S13]  /*06f0*/  ISETP.NE.AND P1, PT, R4, R5, PT ;  /* 0x000000050400720c */ /* 0x004fda0003f25270 */
[----:B------:R-:W-:Y:S05]  /*0700*/  @P1 BRA `(.L_x_9) ;  /* 0x00000000002c1947 */ /* 0x000fea0003800000 */
[----:B------:R-:W2:Y:S01]  /*0710*/  LDG.E.S8 R5, desc[UR36][R6.64+0x1] ;  /* 0x0000012406057981 */ /* 0x000ea2000c1e1300 */
[----:B------:R-:W2:Y:S02]  /*0720*/  LDCU UR7, c[0x0][0x384] ;  /* 0x00007080ff0777ac */ /* 0x000ea40008000800 */
[----:B--2---:R-:W-:-:S13]  /*0730*/  ISETP.NE.AND P2, PT, R5, UR7, PT ;  /* 0x0000000705007c0c */ /* 0x004fda000bf45270 */
[----:B------:R-:W-:Y:S05]  /*0740*/  @P2 BRA `(.L_x_9) ;  /* 0x00000000001c2947 */ /* 0x000fea0003800000 */
[----:B------:R-:W2:Y:S02]  /*0750*/  LDG.E.S8 R5, desc[UR36][R6.64+0x2] ;  /* 0x0000022406057981 */ /* 0x000ea4000c1e1300 */
[----:B--2---:R-:W-:-:S13]  /*0760*/  ISETP.NE.AND P2, PT, R5, UR9, PT ;  /* 0x0000000905007c0c */ /* 0x004fda000bf45270 */
[----:B------:R-:W-:Y:S05]  /*0770*/  @P2 BRA `(.L_x_9) ;  /* 0x0000000000102947 */ /* 0x000fea0003800000 */
[----:B------:R-:W2:Y:S02]  /*0780*/  LDG.E.S8 R5, desc[UR36][R6.64+0x3] ;  /* 0x0000032406057981 */ /* 0x000ea4000c1e1300 */
[----:B--2---:R-:W-:-:S13]  /*0790*/  ISETP.NE.AND P2, PT, R0, R5, PT ;  /* 0x000000050000720c */ /* 0x004fda0003f45270 */
[----:B------:R-:W-:Y:S05]  /*07a0*/  @!P2 BREAK.RELIABLE B0 ;  /* 0x000000000000a942 */ /* 0x000fea0003800100 */
[----:B------:R-:W-:Y:S05]  /*07b0*/  @!P2 BRA `(.L_x_10) ;  /* 0x0000000c00f8a947 */ /* 0x000fea0003800000 */
.L_x_9:
[----:B------:R-:W-:Y:S05]  /*07c0*/  BSYNC.RELIABLE B0 ;  /* 0x0000000000007941 */ /* 0x000fea0003800100 */
.L_x_8:
[----:B------:R-:W-:Y:S01]  /*07d0*/  ISETP.NE.AND P2, PT, R3, 0x1, PT ;  /* 0x000000010300780c */ /* 0x000fe20003f45270 */
[----:B------:R-:W-:Y:S01]  /*07e0*/  BSSY.RECONVERGENT B0, `(.L_x_7) ;  /* 0x0000020000007945 */ /* 0x000fe20003800200 */
[----:B------:R-:W-:-:S11]  /*07f0*/  IMAD.U32 R10, RZ, RZ, UR4 ;  /* 0x00000004ff0a7e24 */ /* 0x000fd6000f8e00ff */
[----:B------:R-:W-:Y:S05]  /*0800*/  @!P2 BRA `(.L_x_11) ;  /* 0x000000000074a947 */ /* 0x000fea0003800000 */
[----:B------:R-:W-:Y:S04]  /*0810*/  BSSY.RECONVERGENT B1, `(.L_x_12) ;  /* 0x000000b000017945 */ /* 0x000fe80003800200 */
[----:B------:R-:W-:Y:S05]  /*0820*/  @P1 BRA `(.L_x_13) ;  /* 0x0000000000241947 */ /* 0x000fea0003800000 */
[----:B------:R-:W2:Y:S02]  /*0830*/  LDG.E.S8 R5, desc[UR36][R6.64+0x1] ;  /* 0x0000012406057981 */ /* 0x000ea4000c1e1300 */
[----:B--2---:R-:W-:-:S13]  /*0840*/  ISETP.NE.AND P2, PT, R5, UR4, PT ;  /* 0x0000000405007c0c */ /* 0x004fda000bf45270 */
[----:B------:R-:W-:Y:S05]  /*0850*/  @P2 BRA `(.L_x_13) ;  /* 0x0000000000182947 */ /* 0x000fea0003800000 */
[----:B------:R-:W2:Y:S02]  /*0860*/  LDG.E.S8 R5, desc[UR36][R6.64+0x2] ;  /* 0x0000022406057981 */ /* 0x000ea4000c1e1300 */
[----:B--2---:R-:W-:-:S13]  /*0870*/  ISETP.NE.AND P2, PT, R5, UR9, PT ;  /* 0x0000000905007c0c */ /* 0x004fda000bf45270 */
[----:B------:R-:W-:Y:S05]  /*0880*/  @P2 BRA `(.L_x_13) ;  /* 0x00000000000c2947 */ /* 0x000fea0003800000 */
[----:B------:R-:W2:Y:S02]  /*0890*/  LDG.E.S8 R5, desc[UR36][R6.64+0x3] ;  /* 0x0000032406057981 */ /* 0x000ea4000c1e1300 */
[----:B--2---:R-:W-:-:S13]  /*08a0*/  ISETP.NE.AND P2, PT, R0, R5, PT ;  /* 0x000000050000720c */ /* 0x004fda0003f45270 */
[----:B------:R-:W-:Y:S05]  /*08b0*/  @!P2 BRA `(.L_x_14) ;  /* 0x0000000c0058a947 */ /* 0x000fea0003800000 */
.L_x_13:
[----:B------:R-:W-:Y:S05]  /*08c0*/  BSYNC.RECONVERGENT B1 ;  /* 0x0000000000017941 */ /* 0x000fea0003800200 */
.L_x_12:
[----:B------:R-:W-:Y:S01]  /*08d0*/  ISETP.NE.AND P2, PT, R3, 0x2, PT ;  /* 0x000000020300780c */ /* 0x000fe20003f45270 */
[----:B------:R-:W-:-:S12]  /*08e0*/  IMAD.U32 R10, RZ, RZ, UR5 ;  /* 0x00000005ff0a7e24 */ /* 0x000fd8000f8e00ff */
[----:B------:R-:W-:Y:S05]  /*08f0*/  @!P2 BRA `(.L_x_11) ;  /* 0x000000000038a947 */ /* 0x000fea0003800000 */
[----:B------:R-:W-:Y:S01]  /*0900*/  IMAD.U32 R10, RZ, RZ, UR6 ;  /* 0x00000006ff0a7e24 */ /* 0x000fe2000f8e00ff */
[----:B------:R-:W-:Y:S06]  /*0910*/  @P1 BRA `(.L_x_11) ;  /* 0x0000000000301947 */ /* 0x000fec0003800000 */
[----:B------:R-:W2:Y:S01]  /*0920*/  LDG.E.S8 R5, desc[UR36][R6.64+0x1] ;  /* 0x0000012406057981 */ /* 0x000ea2000c1e1300 */
[----:B------:R-:W-:Y:S01]  /*0930*/  IMAD.U32 R10, RZ, RZ, UR6 ;  /* 0x00000006ff0a7e24 */ /* 0x000fe2000f8e00ff */
[----:B--2---:R-:W-:-:S13]  /*0940*/  ISETP.NE.AND P1, PT, R5, UR5, PT ;  /* 0x0000000505007c0c */ /* 0x004fda000bf25270 */
[----:B------:R-:W-:Y:S05]  /*0950*/  @P1 BRA `(.L_x_11) ;  /* 0x0000000000201947 */ /* 0x000fea0003800000 */
[----:B------:R-:W2:Y:S01]  /*0960*/  LDG.E.S8 R5, desc[UR36][R6.64+0x2] ;  /* 0x0000022406057981 */ /* 0x000ea2000c1e1300 */
[----:B------:R-:W-:Y:S01]  /*0970*/  IMAD.U32 R10, RZ, RZ, UR6 ;  /* 0x00000006ff0a7e24 */ /* 0x000fe2000f8e00ff */
[----:B--2---:R-:W-:-:S13]  /*0980*/  ISETP.NE.AND P1, PT, R5, UR9, PT ;  /* 0x0000000905007c0c */ /* 0x004fda000bf25270 */
[----:B------:R-:W-:Y:S05]  /*0990*/  @P1 BRA `(.L_x_11) ;  /* 0x0000000000101947 */ /* 0x000fea0003800000 */
[----:B------:R-:W2:Y:S02]  /*09a0*/  LDG.E.S8 R7, desc[UR36][R6.64+0x3] ;  /* 0x0000032406077981 */ /* 0x000ea4000c1e1300 */
[----:B--2---:R-:W-:-:S13]  /*09b0*/  ISETP.NE.AND P1, PT, R0, R7, PT ;  /* 0x000000070000720c */ /* 0x004fda0003f25270 */
[----:B------:R-:W-:Y:S05]  /*09c0*/  @!P1 BRA `(.L_x_15) ;  /* 0x0000000800b49947 */ /* 0x000fea0003800000 */
[----:B------:R-:W-:-:S07]  /*09d0*/  IMAD.U32 R10, RZ, RZ, UR6 ;  /* 0x00000006ff0a7e24 */ /* 0x000fce000f8e00ff */
.L_x_11:
[----:B------:R-:W-:Y:S05]  /*09e0*/  BSYNC.RECONVERGENT B0 ;  /* 0x0000000000007941 */ /* 0x000fea0003800200 */
.L_x_7:
[----:B------:R-:W-:Y:S04]  /*09f0*/  BSSY.RECONVERGENT B0, `(.L_x_16) ;  /* 0x0000045000007945 */ /* 0x000fe80003800200 */
[----:B------:R-:W-:Y:S05]  /*0a00*/  @P0 BRA `(.L_x_17) ;  /* 0x00000004000c0947 */ /* 0x000fea0003800000 */
[----:B------:R-:W0:Y:S01]  /*0a10*/  LDC.64 R8, c[0x0][0x390] ;  /* 0x0000e400ff087b82 */ /* 0x000e220000000a00 */
[----:B------:R-:W1:Y:S01]  /*0a20*/  LDCU UR7, c[0x0][0x388] ;  /* 0x00007100ff0777ac */ /* 0x000e620008000800 */
[----:B0-----:R-:W2:Y:S01]  /*0a30*/  LDG.E.U8 R5, desc[UR36][R8.64] ;  /* 0x0000002408057981 */ /* 0x001ea2000c1e1100 */
[----:B------:R-:W-:Y:S01]  /*0a40*/  VIADD R6, R10, 0x1 ;  /* 0x000000010a067836 */ /* 0x000fe20000000000 */
[----:B--2---:R-:W-:-:S04]  /*0a50*/  PRMT R7, R5, 0x8880, RZ ;  /* 0x0000888005077816 */ /* 0x004fc800000000ff */
[----:B------:R-:W-:Y:S01]  /*0a60*/  ISETP.NE.AND P1, PT, R4, R7, PT ;  /* 0x000000070400720c */ /* 0x000fe20003f25270 */
[----:B-1----:R-:W-:-:S12]  /*0a70*/  VIADD R7, R10, -UR7 ;  /* 0x800000070a077c36 */ /* 0x002fd80008000000 */
.L_x_30:
[----:B------:R-:W-:Y:S04]  /*0a80*/  BSSY.RECONVERGENT B1, `(.L_x_18) ;  /* 0x000000d000017945 */ /* 0x000fe80003800200 */
[----:B------:R-:W-:Y:S05]  /*0a90*/  @P1 BRA `(.L_x_19) ;  /* 0x00000000002c1947 */ /* 0x000fea0003800000 */
[----:B------:R-:W0:Y:S02]  /*0aa0*/  LDC.64 R8, c[0x0][0x390] ;  /* 0x0000e400ff087b82 */ /* 0x000e240000000a00 */
[----:B0-----:R-:W2:Y:S01]  /*0ab0*/  LDG.E.S8 R10, desc[UR36][R8.64+0x1] ;  /* 0x00000124080a7981 */ /* 0x001ea2000c1e1300 */
[----:B------:R-:W-:-:S05]  /*0ac0*/  VIADD R11, R6, 0xffffffff ;  /* 0xffffffff060b7836 */ /* 0x000fca0000000000 */
[----:B--2---:R-:W-:-:S13]  /*0ad0*/  ISETP.NE.AND P2, PT, R11, R10, PT ;  /* 0x0000000a0b00720c */ /* 0x004fda0003f45270 */
[----:B------:R-:W-:Y:S05]  /*0ae0*/  @P2 BRA `(.L_x_19) ;  /* 0x0000000000182947 */ /* 0x000fea0003800000 */
[----:B------:R-:W2:Y:S02]  /*0af0*/  LDG.E.S8 R10, desc[UR36][R8.64+0x2] ;  /* 0x00000224080a7981 */ /* 0x000ea4000c1e1300 */
[----:B--2---:R-:W-:-:S13]  /*0b00*/  ISETP.NE.AND P2, PT, R10, UR9, PT ;  /* 0x000000090a007c0c */ /* 0x004fda000bf45270 */
[----:B------:R-:W-:Y:S05]  /*0b10*/  @P2 BRA `(.L_x_19) ;  /* 0x00000000000c2947 */ /* 0x000fea0003800000 */
[----:B------:R-:W2:Y:S02]  /*0b20*/  LDG.E.S8 R9, desc[UR36][R8.64+0x3] ;  /* 0x0000032408097981 */ /* 0x000ea4000c1e1300 */
[----:B--2---:R-:W-:-:S13]  /*0b30*/  ISETP.NE.AND P2, PT, R0, R9, PT ;  /* 0x000000090000720c */ /* 0x004fda0003f45270 */
[----:B------:R-:W-:Y:S05]  /*0b40*/  @!P2 BRA `(.L_x_20) ;  /* 0x0000000400f4a947 */ /* 0x000fea0003800000 */
.L_x_19:
[----:B------:R-:W-:Y:S05]  /*0b50*/  BSYNC.RECONVERGENT B1 ;  /* 0x0000000000017941 */ /* 0x000fea0003800200 */
.L_x_18:
[----:B------:R-:W-:Y:S01]  /*0b60*/  PRMT R9, R5, 0x8880, RZ ;  /* 0x0000888005097816 */ /* 0x000fe200000000ff */
[----:B------:R-:W-:Y:S03]  /*0b70*/  BSSY.RECONVERGENT B1, `(.L_x_21) ;  /* 0x000001a000017945 */ /* 0x000fe60003800200 */
[----:B------:R-:W-:-:S13]  /*0b80*/  ISETP.NE.AND P2, PT, R4, R9, PT ;  /* 0x000000090400720c */ /* 0x000fda0003f45270 */
[----:B------:R-:W-:Y:S05]  /*0b90*/  @P2 BRA `(.L_x_22) ;  /* 0x00000000005c2947 */ /* 0x000fea0003800000 */
[----:B------:R-:W0:Y:S02]  /*0ba0*/  LDC.64 R8, c[0x0][0x390] ;  /* 0x0000e400ff087b82 */ /* 0x000e240000000a00 */
[----:B0-----:R-:W2:Y:S01]  /*0bb0*/  LDG.E.S8 R11, desc[UR36][R8.64+0x1] ;  /* 0x00000124080b7981 */ /* 0x001ea2000c1e1300 */
[----:B------:R-:W-:Y:S01]  /*0bc0*/  BSSY.RECONVERGENT B2, `(.L_x_23) ;  /* 0x0000009000027945 */ /* 0x000fe20003800200 */
        /* <DEDUP_REMOVED lines=8> */
.L_x_24:
[----:B------:R-:W-:Y:S05]  /*0c50*/  BSYNC.RECONVERGENT B2 ;  /* 0x0000000000027941 */ /* 0x000fea0003800200 */
.L_x_23:
        /* <DEDUP_REMOVED lines=11> */
.L_x_22:
[----:B------:R-:W-:Y:S05]  /*0d10*/  BSYNC.RECONVERGENT B1 ;  /* 0x0000000000017941 */ /* 0x000fea0003800200 */
.L_x_21:
        /* <DEDUP_REMOVED lines=13> */
.L_x_28:
[----:B------:R-:W-:Y:S05]  /*0df0*/  BSYNC.RECONVERGENT B1 ;  /* 0x0000000000017941 */ /* 0x000fea0003800200 */
.L_x_27:
[----:B------:R-:W-:Y:S02]  /*0e00*/  VIADD R7, R7, 0x4 ;  /* 0x0000000407077836 */ /* 0x000fe40000000000 */
[----:B------:R-:W-:-:S03]  /*0e10*/  VIADD R6, R6, 0x4 ;  /* 0x0000000406067836 */ /* 0x000fc60000000000 */
[----:B------:R-:W-:-:S13]  /*0e20*/  ISETP.NE.AND P2, PT, R7, RZ, PT ;  /* 0x000000ff0700720c */ /* 0x000fda0003f45270 */
[----:B------:R-:W-:Y:S05]  /*0e30*/  @P2 BRA `(.L_x_30) ;  /* 0xfffffffc00102947 */ /* 0x000fea000383ffff */
.L_x_17:
[----:B------:R-:W-:Y:S05]  /*0e40*/  BSYNC.RECONVERGENT B0 ;  /* 0x0000000000007941 */ /* 0x000fea0003800200 */
.L_x_16:
[----:B------:R-:W0:Y:S01]  /*0e50*/  LDCU UR7, c[0x0][0x388] ;  /* 0x00007100ff0777ac */ /* 0x000e220008000800 */
[----:B------:R-:W-:-:S05]  /*0e60*/  VIADD R4, R4, 0x1 ;  /* 0x0000000104047836 */ /* 0x000fca0000000000 */
[----:B0-----:R-:W-:-:S13]  /*0e70*/  ISETP.NE.AND P1, PT, R4, UR7, PT ;  /* 0x0000000704007c0c */ /* 0x001fda000bf25270 */
[----:B------:R-:W-:Y:S05]  /*0e80*/  @!P1 EXIT ;  /* 0x000000000000994d */ /* 0x000fea0003800000 */
[----:B------:R-:W-:Y:S05]  /*0e90*/  BRA `(.L_x_31) ;  /* 0xfffffff400f87947 */ /* 0x000fea000383ffff */
.L_x_29:
[----:B------:R-:W0:Y:S01]  /*0ea0*/  LDC.64 R8, c[0x0][0x398] ;  /* 0x0000e600ff087b82 */ /* 0x000e220000000a00 */
[----:B------:R-:W-:Y:S01]  /*0eb0*/  IMAD.MOV.U32 R3, RZ, RZ, 0x1 ;  /* 0x00000001ff037424 */ /* 0x000fe200078e00ff */
[----:B------:R-:W-:Y:S01]  /*0ec0*/  MOV R0, 0x0 ;  /* 0x0000000000007802 */ /* 0x000fe20000000f00 */
[----:B------:R-:W1:Y:S01]  /*0ed0*/  LDCU.64 UR4, c[0x4][0x8] ;  /* 0x01000100ff0477ac */ /* 0x000e620008000a00 */
[----:B------:R-:W-:Y:S02]  /*0ee0*/  IMAD.MOV.U32 R6, RZ, RZ, R2 ;  /* 0x000000ffff067224 */ /* 0x000fe400078e0002 */
[----:B------:R-:W-:Y:S02]  /*0ef0*/  IMAD.MOV.U32 R7, RZ, RZ, R18 ;  /* 0x000000ffff077224 */ /* 0x000fe400078e0012 */
[----:B------:R-:W2:Y:S08]  /*0f00*/  LDC.64 R10, c[0x0][0x390] ;  /* 0x0000e400ff0a7b82 */ /* 0x000eb00000000a00 */
[----:B------:R3:W4:Y:S01]  /*0f10*/  LDC.64 R12, c[0x4][R0] ;  /* 0x01000000000c7b82 */ /* 0x0007220000000a00 */
[----:B-1----:R-:W-:-:S02]  /*0f20*/  IMAD.U32 R4, RZ, RZ, UR4 ;  /* 0x00000004ff047e24 */ /* 0x002fc4000f8e00ff */
[----:B------:R-:W-:Y:S01]  /*0f30*/  IMAD.U32 R5, RZ, RZ, UR5 ;  /* 0x00000005ff057e24 */ /* 0x000fe2000f8e00ff */
[----:B0-----:R3:W-:Y:S04]  /*0f40*/  STG.E desc[UR36][R8.64], R3 ;  /* 0x0000000308007986 */ /* 0x0017e8000c101924 */
[----:B--2---:R3:W-:Y:S02]  /*0f50*/  STL.64 [R1], R10 ;  /* 0x0000000a01007387 */ /* 0x0047e40000100a00 */
[----:B------:R-:W-:-:S07]  /*0f60*/  LEPC R20, `(.L_x_32) ;  /* 0x000000001014794e */ /* 0x000fce0000000000 */
[----:B---34-:R-:W-:Y:S05]  /*0f70*/  CALL.ABS.NOINC R12 ;  /* 0x000000000c007343 */ /* 0x018fea0003c00000 */
.L_x_32:
        /* <DEDUP_REMOVED lines=10> */
.L_x_26:
        /* <DEDUP_REMOVED lines=14> */
.L_x_33:
        /* <DEDUP_REMOVED lines=10> */
.L_x_25:
        /* <DEDUP_REMOVED lines=14> */
.L_x_34:
        /* <DEDUP_REMOVED lines=10> */
.L_x_20:
        /* <DEDUP_REMOVED lines=14> */
.L_x_35:
        /* <DEDUP_REMOVED lines=10> */
.L_x_15:
        /* <DEDUP_REMOVED lines=14> */
.L_x_36:
        /* <DEDUP_REMOVED lines=10> */
.L_x_14:
        /* <DEDUP_REMOVED lines=14> */
.L_x_37:
        /* <DEDUP_REMOVED lines=10> */
.L_x_10:
[----:B------:R-:W-:Y:S05]  /*17a0*/  BSYNC.RECONVERGENT B6 ;  /* 0x0000000000067941 */ /* 0x000fea0003800200 */
.L_x_6:
        /* <DEDUP_REMOVED lines=14> */
.L_x_38:
        /* <DEDUP_REMOVED lines=10> */
.L_x_5:
[----:B------:R-:W0:Y:S01]  /*1930*/  LDC R0, c[0x0][0x388] ;  /* 0x0000e200ff007b82 */ /* 0x000e220000000800 */
[----:B------:R-:W0:Y:S02]  /*1940*/  LDCU UR4, c[0x0][0x384] ;  /* 0x00007080ff0477ac */ /* 0x000e240008000800 */
[----:B0-----:R-:W-:-:S13]  /*1950*/  ISETP.LE.AND P0, PT, R0, UR4, PT ;  /* 0x0000000400007c0c */ /* 0x001fda000bf03270 */
[----:B------:R-:W-:Y:S05]  /*1960*/  @P0 EXIT ;  /* 0x000000000000094d */ /* 0x000fea0003800000 */
[----:B------:R-:W0:Y:S01]  /*1970*/  LDCU UR6, c[0x0][0x384] ;  /* 0x00007080ff0677ac */ /* 0x000e220008000800 */
[----:B------:R-:W-:Y:S01]  /*1980*/  VIADD R6, R0, -UR4 ;  /* 0x8000000400067c36 */ /* 0x000fe20008000000 */
[----:B------:R-:W-:Y:S01]  /*1990*/  BSSY.RECONVERGENT B0, `(.L_x_39) ;  /* 0x000001b000007945 */ /* 0x000fe20003800200 */
[----:B------:R-:W-:Y:S01]  /*19a0*/  VIADD R0, R19, UR4 ;  /* 0x0000000413007c36 */ /* 0x000fe20008000000 */
[----:B------:R-:W1:Y:S02]  /*19b0*/  LDCU UR7, c[0x0][0x388] ;  /* 0x00007100ff0777ac */ /* 0x000e640008000800 */
[----:B------:R-:W-:Y:S01]  /*19c0*/  LOP3.LUT P0, R6, R6, 0x3, RZ, 0xc0, !PT ;  /* 0x0000000306067812 */ /* 0x000fe2000780c0ff */
[----:B------:R-:W-:Y:S01]  /*19d0*/  UIADD3 UR5, UPT, UPT, UR38, UR4, URZ ;  /* 0x0000000426057290 */ /* 0x000fe2000fffe0ff */
[----:B0-----:R-:W-:-:S11]  /*19e0*/  IMAD.U32 R3, RZ, RZ, UR6 ;  /* 0x00000006ff037e24 */ /* 0x001fd6000f8e00ff */
[----:B------:R-:W-:Y:S05]  /*19f0*/  @!P0 BRA `(.L_x_40) ;  /* 0x0000000000508947 */ /* 0x000fea0003800000 */
[----:B------:R-:W0:Y:S02]  /*1a00*/  LDC.64 R4, c[0x0][0x390] ;  /* 0x0000e400ff047b82 */ /* 0x000e240000000a00 */
[----:B0-----:R0:W5:Y:S01]  /*1a10*/  LDG.E.S8 R8, desc[UR36][R4.64] ;  /* 0x0000002404087981 */ /* 0x001162000c1e1300 */
[----:B------:R-:W-:Y:S02]  /*1a20*/  VIADD R3, R6, UR4 ;  /* 0x0000000406037c36 */ /* 0x000fe40008000000 */
[----:B------:R-:W-:Y:S02]  /*1a30*/  IMAD.MOV R6, RZ, RZ, -R6 ;  /* 0x000000ffff067224 */ /* 0x000fe400078e0a06 */
[----:B------:R-:W-:-:S07]  /*1a40*/  IMAD.U32 R7, RZ, RZ, UR6 ;  /* 0x00000006ff077e24 */ /* 0x000fce000f8e00ff */
.L_x_44:
[----:B-----5:R-:W-:Y:S01]  /*1a50*/  ISETP.NE.AND P0, PT, R7, R8, PT ;  /* 0x000000080700720c */ /* 0x020fe20003f05270 */
[----:B------:R-:W-:-:S12]  /*1a60*/  BSSY.RECONVERGENT B1, `(.L_x_41) ;  /* 0x0000009000017945 */ /* 0x000fd80003800200 */
[----:B------:R-:W-:Y:S05]  /*1a70*/  @P0 BRA `(.L_x_42) ;  /* 0x00000000001c0947 */ /* 0x000fea0003800000 */
[----:B0-----:R-:W0:Y:S02]  /*1a80*/  LDC.64 R4, c[0x0][0x390] ;  /* 0x0000e400ff047b82 */ /* 0x001e240000000a00 */
[----:B0-----:R-:W2:Y:S02]  /*1a90*/  LDG.E.S8 R9, desc[UR36][R4.64+0x1] ;  /* 0x0000012404097981 */ /* 0x001ea4000c1e1300 */
[----:B--2---:R-:W-:-:S13]  /*1aa0*/  ISETP.NE.AND P0, PT, R9, UR5, PT ;  /* 0x0000000509007c0c */ /* 0x004fda000bf05270 */
[----:B------:R-:W-:Y:S05]  /*1ab0*/  @P0 BRA `(.L_x_42) ;  /* 0x00000000000c0947 */ /* 0x000fea0003800000 */
[----:B------:R-:W2:Y:S02]  /*1ac0*/  LDG.E.S8 R5, desc[UR36][R4.64+0x2] ;  /* 0x0000022404057981 */ /* 0x000ea4000c1e1300 */
[----:B--2---:R-:W-:-:S13]  /*1ad0*/  ISETP.NE.AND P0, PT, R0, R5, PT ;  /* 0x000000050000720c */ /* 0x004fda0003f05270 */
[----:B------:R-:W-:Y:S05]  /*1ae0*/  @!P0 BRA `(.L_x_43) ;  /* 0x0000000800948947 */ /* 0x000fea0003800000 */
.L_x_42:
[----:B-1----:R-:W-:Y:S05]  /*1af0*/  BSYNC.RECONVERGENT B1 ;  /* 0x0000000000017941 */ /* 0x002fea0003800200 */
.L_x_41:
[----:B------:R-:W-:Y:S02]  /*1b00*/  VIADD R6, R6, 0x1 ;  /* 0x0000000106067836 */ /* 0x000fe40000000000 */
[----:B------:R-:W-:-:S03]  /*1b10*/  VIADD R7, R7, 0x1 ;  /* 0x0000000107077836 */ /* 0x000fc60000000000 */
[----:B------:R-:W-:-:S13]  /*1b20*/  ISETP.NE.AND P0, PT, R6, RZ, PT ;  /* 0x000000ff0600720c */ /* 0x000fda0003f05270 */
[----:B------:R-:W-:Y:S05]  /*1b30*/  @P0 BRA `(.L_x_44) ;  /* 0xfffffffc00c40947 */ /* 0x000fea000383ffff */
.L_x_40:
[----:B-1----:R-:W-:Y:S05]  /*1b40*/  BSYNC.RECONVERGENT B0 ;  /* 0x0000000000007941 */ /* 0x002fea0003800200 */
.L_x_39:
[----:B0-----:R-:W0:Y:S01]  /*1b50*/  LDC R4, c[0x0][0x388] ;  /* 0x0000e200ff047b82 */ /* 0x001e220000000800 */
[----:B------:R-:W0:Y:S02]  /*1b60*/  LDCU UR4, c[0x0][0x384] ;  /* 0x00007080ff0477ac */ /* 0x000e240008000800 */
[----:B0-----:R-:W-:-:S04]  /*1b70*/  IADD3 R4, PT, PT, -R4, UR4, RZ ;  /* 0x0000000404047c10 */ /* 0x001fc8000fffe1ff */
[----:B------:R-:W-:-:S13]  /*1b80*/  ISETP.GT.U32.AND P0, PT, R4, -0x4, PT ;  /* 0xfffffffc0400780c */ /* 0x000fda0003f04070 */
[----:B------:R-:W-:Y:S05]  /*1b90*/  @P0 EXIT ;  /* 0x000000000000094d */ /* 0x000fea0003800000 */
[----:B------:R-:W0:Y:S02]  /*1ba0*/  LDC.64 R4, c[0x0][0x390] ;  /* 0x0000e400ff047b82 */ /* 0x000e240000000a00 */
[----:B0-----:R-:W2:Y:S01]  /*1bb0*/  LDG.E.U8 R4, desc[UR36][R4.64] ;  /* 0x0000002404047981 */ /* 0x001ea2000c1e1100 */
[----:B------:R-:W-:Y:S01]  /*1bc0*/  BSSY.RECONVERGENT B6, `(.L_x_45) ;  /* 0x000007f000067945 */ /* 0x000fe20003800200 */
[----:B--2---:R-:W-:-:S07]  /*1bd0*/  PRMT R8, R4, 0x8880, RZ ;  /* 0x0000888004087816 */ /* 0x004fce00000000ff */
.L_x_58:
[----:B------:R-:W-:Y:S01]  /*1be0*/  ISETP.NE.AND P0, PT, R3, R8, PT ;  /* 0x000000080300720c */ /* 0x000fe20003f05270 */
[----:B------:R-:W-:-:S12]  /*1bf0*/  BSSY.RELIABLE B0, `(.L_x_46) ;  /* 0x000000a000007945 */ /* 0x000fd80003800100 */
[----:B------:R-:W-:Y:S05]  /*1c00*/  @P0 BRA `(.L_x_47) ;  /* 0x0000000000200947 */ /* 0x000fea0003800000 */
[----:B------:R-:W0:Y:S02]  /*1c10*/  LDC.64 R6, c[0x0][0x390] ;  /* 0x0000e400ff067b82 */ /* 0x000e240000000a00 */
[----:B0-----:R-:W2:Y:S02]  /*1c20*/  LDG.E.S8 R5, desc[UR36][R6.64+0x1] ;  /* 0x0000012406057981 */ /* 0x001ea4000c1e1300 */
[----:B--2---:R-:W-:-:S13]  /*1c30*/  ISETP.NE.AND P0, PT, R5, UR5, PT ;  /* 0x0000000505007c0c */ /* 0x004fda000bf05270 */
[----:B------:R-:W-:Y:S05]  /*1c40*/  @P0 BRA `(.L_x_47) ;  /* 0x0000000000100947 */ /* 0x000fea0003800000 */
[----:B------:R-:W2:Y:S02]  /*1c50*/  LDG.E.S8 R7, desc[UR36][R6.64+0x2] ;  /* 0x0000022406077981 */ /* 0x000ea4000c1e1300 */
[----:B--2---:R-:W-:-:S13]  /*1c60*/  ISETP.NE.AND P0, PT, R0, R7, PT ;  /* 0x000000070000720c */ /* 0x004fda0003f05270 */
[----:B------:R-:W-:Y:S05]  /*1c70*/  @!P0 BREAK.RELIABLE B0 ;  /* 0x0000000000008942 */ /* 0x000fea0003800100 */
[----:B------:R-:W-:Y:S05]  /*1c80*/  @!P0 BRA `(.L_x_48) ;  /* 0x0000000400c88947 */ /* 0x000fea0003800000 */
.L_x_47:
[----:B------:R-:W-:Y:S05]  /*1c90*/  BSYNC.RELIABLE B0 ;  /* 0x0000000000007941 */ /* 0x000fea0003800100 */
.L_x_46:
[----:B------:R-:W-:Y:S01]  /*1ca0*/  VIADD R5, R3, 0x1 ;  /* 0x0000000103057836 */ /* 0x000fe20000000000 */
[----:B------:R-:W-:Y:S01]  /*1cb0*/  PRMT R8, R4, 0x8880, RZ ;  /* 0x0000888004087816 */ /* 0x000fe200000000ff */
[----:B------:R-:W-:Y:S03]  /*1cc0*/  BSSY.RECONVERGENT B0, `(.L_x_49) ;  /* 0x000000a000007945 */ /* 0x000fe60003800200 */
[----:B------:R-:W-:-:S13]  /*1cd0*/  ISETP.NE.AND P0, PT, R5, R8, PT ;  /* 0x000000080500720c */ /* 0x000fda0003f05270 */
[----:B------:R-:W-:Y:S05]  /*1ce0*/  @P0 BRA `(.L_x_50) ;  /* 0x00000000001c0947 */ /* 0x000fea0003800000 */
[----:B------:R-:W0:Y:S02]  /*1cf0*/  LDC.64 R6, c[0x0][0x390] ;  /* 0x0000e400ff067b82 */ /* 0x000e240000000a00 */
[----:B0-----:R-:W2:Y:S02]  /*1d00*/  LDG.E.S8 R5, desc[UR36][R6.64+0x1] ;  /* 0x0000012406057981 */ /* 0x001ea4000c1e1300 */
[----:B--2---:R-:W-:-:S13]  /*1d10*/  ISETP.NE.AND P0, PT, R5, UR5, PT ;  /* 0x0000000505007c0c */ /* 0x004fda000bf05270 */
[----:B------:R-:W-:Y:S05]  /*1d20*/  @P0 BRA `(.L_x_50) ;  /* 0x00000000000c0947 */ /* 0x000fea0003800000 */
[----:B------:R-:W2:Y:S02]  /*1d30*/  LDG.E.S8 R7, desc[UR36][R6.64+0x2] ;  /* 0x0000022406077981 */ /* 0x000ea4000c1e1300 */
[----:B--2---:R-:W-:-:S13]  /*1d40*/  ISETP.NE.AND P0, PT, R0, R7, PT ;  /* 0x000000070000720c */ /* 0x004fda0003f05270 */
[----:B------:R-:W-:Y:S05]  /*1d50*/  @!P0 BRA `(.L_x_51) ;  /* 0x0000000400348947 */ /* 0x000fea0003800000 */
.L_x_50:
[----:B------:R-:W-:Y:S05]  /*1d60*/  BSYNC.RECONVERGENT B0 ;  /* 0x0000000000007941 */ /* 0x000fea0003800200 */
.L_x_49:
[----:B------:R-:W-:Y:S01]  /*1d70*/  VIADD R5, R3, 0x2 ;  /* 0x0000000203057836 */ /* 0x000fe20000000000 */
[----:B------:R-:W-:Y:S04]  /*1d80*/  BSSY.RECONVERGENT B0, `(.L_x_52) ;  /* 0x000000a000007945 */ /* 0x000fe80003800200 */
        /* <DEDUP_REMOVED lines=9> */
.L_x_53:
[----:B------:R-:W-:Y:S05]  /*1e20*/  BSYNC.RECONVERGENT B0 ;  /* 0x0000000000007941 */ /* 0x000fea0003800200 */
.L_x_52:
        /* <DEDUP_REMOVED lines=11> */
.L_x_56:
[----:B------:R-:W-:Y:S05]  /*1ee0*/  BSYNC.RECONVERGENT B0 ;  /* 0x0000000000007941 */ /* 0x000fea0003800200 */
.L_x_55:
[----:B------:R-:W-:-:S05]  /*1ef0*/  VIADD R3, R3, 0x4 ;  /* 0x0000000403037836 */ /* 0x000fca0000000000 */
[----:B------:R-:W-:-:S13]  /*1f00*/  ISETP.NE.AND P0, PT, R3, UR7, PT ;  /* 0x0000000703007c0c */ /* 0x000fda000bf05270 */
[----:B------:R-:W-:Y:S05]  /*1f10*/  @!P0 EXIT ;  /* 0x000000000000894d */ /* 0x000fea0003800000 */
[----:B------:R-:W-:Y:S05]  /*1f20*/  BRA `(.L_x_58) ;  /* 0xfffffffc002c7947 */ /* 0x000fea000383ffff */
.L_x_57:
        /* <DEDUP_REMOVED lines=14> */
.L_x_59:
        /* <DEDUP_REMOVED lines=10> */
.L_x_54:
        /* <DEDUP_REMOVED lines=14> */
.L_x_60:
        /* <DEDUP_REMOVED lines=10> */
.L_x_51:
        /* <DEDUP_REMOVED lines=14> */
.L_x_61:
        /* <DEDUP_REMOVED lines=10> */
.L_x_48:
[----:B------:R-:W-:Y:S05]  /*23b0*/  BSYNC.RECONVERGENT B6 ;  /* 0x0000000000067941 */ /* 0x000fea0003800200 */
.L_x_45:
        /* <DEDUP_REMOVED lines=14> */
.L_x_62:
        /* <DEDUP_REMOVED lines=10> */
.L_x_43:
[----:B------:R-:W0:Y:S01]  /*2540*/  LDC.64 R8, c[0x0][0x398] ;  /* 0x0000e600ff087b82 */ /* 0x000e220000000a00 */
[----:B------:R-:W-:Y:S01]  /*2550*/  IMAD.MOV.U32 R3, RZ, RZ, 0x1 ;  /* 0x00000001ff037424 */ /* 0x000fe200078e00ff */
[----:B------:R-:W-:Y:S01]  /*2560*/  MOV R0, 0x0 ;  /* 0x0000000000007802 */ /* 0x000fe20000000f00 */
[----:B------:R-:W2:Y:S01]  /*2570*/  LDCU.64 UR4, c[0x4][0x8] ;  /* 0x01000100ff0477ac */ /* 0x000ea20008000a00 */
[----:B------:R-:W-:Y:S02]  /*2580*/  IMAD.MOV.U32 R6, RZ, RZ, R2 ;  /* 0x000000ffff067224 */ /* 0x000fe400078e0002 */
[----:B------:R-:W-:Y:S02]  /*2590*/  IMAD.MOV.U32 R7, RZ, RZ, R18 ;  /* 0x000000ffff077224 */ /* 0x000fe400078e0012 */
[----:B------:R-:W3:Y:S08]  /*25a0*/  LDC.64 R10, c[0x0][0x390] ;  /* 0x0000e400ff0a7b82 */ /* 0x000ef00000000a00 */
[----:B------:R4:W1:Y:S01]  /*25b0*/  LDC.64 R12, c[0x4][R0] ;  /* 0x01000000000c7b82 */ /* 0x0008620000000a00 */
[----:B--2---:R-:W-:-:S02]  /*25c0*/  IMAD.U32 R4, RZ, RZ, UR4 ;  /* 0x00000004ff047e24 */ /* 0x004fc4000f8e00ff */
[----:B------:R-:W-:Y:S01]  /*25d0*/  IMAD.U32 R5, RZ, RZ, UR5 ;  /* 0x00000005ff057e24 */ /* 0x000fe2000f8e00ff */
[----:B0-----:R4:W-:Y:S04]  /*25e0*/  STG.E desc[UR36][R8.64], R3 ;  /* 0x0000000308007986 */ /* 0x0019e8000c101924 */
[----:B---3--:R4:W-:Y:S02]  /*25f0*/  STL.64 [R1], R10 ;  /* 0x0000000a01007387 */ /* 0x0089e40000100a00 */
[----:B------:R-:W-:-:S07]  /*2600*/  LEPC R20, `(.L_x_63) ;  /* 0x000000001014794e */ /* 0x000fce0000000000 */
[----:B-1--4-:R-:W-:Y:S05]  /*2610*/  CALL.ABS.NOINC R12 ;  /* 0x000000000c007343 */ /* 0x012fea0003c00000 */
.L_x_63:
        /* <DEDUP_REMOVED lines=10> */
.L_x_0:
[----:B------:R-:W-:-:S13]  /*26c0*/  ISETP.GT.AND P0, PT, R22, 0x6, PT ;  /* 0x000000061600780c */ /* 0x000fda0003f04270 */
[----:B------:R-:W-:Y:S05]  /*26d0*/  @P0 BRA `(.L_x_64) ;  /* 0x0000002c00380947 */ /* 0x000fea0003800000 */
        /* <DEDUP_REMOVED lines=10> */
[----:B------:R-:W-:Y:S01]  /*2780*/  BSSY.RECONVERGENT B6, `(.L_x_66) ;  /* 0x0000155000067945 */ /* 0x000fe20003800200 */
[----:B------:R-:W-:Y:S02]  /*2790*/  UIADD3 UR5, UPT, UPT, UR38, UR4, URZ ;  /* 0x0000000426057290 */ /* 0x000fe4000fffe0ff */
[----:B------:R-:W-:Y:S01]  /*27a0*/  ISETP.GT.U32.AND P0, PT, R3, -0x4, PT ;  /* 0xfffffffc0300780c */ /* 0x000fe20003f04070 */
[----:B------:R-:W-:Y:S01]  /*27b0*/  VIADD R3, R0, -UR4 ;  /* 0x8000000400037c36 */ /* 0x000fe20008000000 */
[----:B------:R-:W-:Y:S02]  /*27c0*/  UIADD3 UR6, UPT, UPT, UR4, 0x1, URZ ;  /* 0x0000000104067890 */ /* 0x000fe4000fffe0ff */
[----:B------:R-:W-:Y:S01]  /*27d0*/  VIADD R0, R19, UR4 ;  /* 0x0000000413007c36 */ /* 0x000fe20008000000 */
[----:B------:R-:W-:Y:S01]  /*27e0*/  UIADD3 UR7, UPT, UPT, UR4, 0x2, URZ ;  /* 0x0000000204077890 */ /* 0x000fe2000fffe0ff */
[----:B------:R-:W-:Y:S01]  /*27f0*/  LOP3.LUT R3, R3, 0x3, RZ, 0xc0, !PT ;  /* 0x0000000303037812 */ /* 0x000fe200078ec0ff */
[----:B------:R-:W-:Y:S01]  /*2800*/  UIADD3 UR8, UPT, UPT, UR4, 0x3, URZ ;  /* 0x0000000304087890 */ /* 0x000fe2000fffe0ff */
[----:B0-----:R-:W-:-:S11]  /*2810*/  IMAD.U32 R6, RZ, RZ, UR9 ;  /* 0x00000009ff067e24 */ /* 0x001fd6000f8e00ff */
.L_x_95:
[----:B------:R-:W0:Y:S01]  /*2820*/  LDCU UR4, c[0x0][0x384] ;  /* 0x00007080ff0477ac */ /* 0x000e220008000800 */
[----:B------:R-:W-:Y:S01]  /*2830*/  BSSY.RELIABLE B1, `(.L_x_67) ;  /* 0x00000b5000017945 */ /* 0x000fe20003800100 */
[----:B0-----:R-:W-:-:S07]  /*2840*/  IMAD.U32 R7, RZ, RZ, UR4 ;  /* 0x00000004ff077e24 */ /* 0x001fce000f8e00ff */
.L_x_94:
[----:B------:R-:W0:Y:S01]  /*2850*/  LDCU UR4, c[0x0][0x384] ;  /* 0x00007080ff0477ac */ /* 0x000e220008000800 */
[----:B------:R-:W-:Y:S01]  /*2860*/  BSSY.RELIABLE B0, `(.L_x_68) ;  /* 0x00000ae000007945 */ /* 0x000fe20003800100 */
[----:B0-----:R-:W-:-:S07]  /*2870*/  IMAD.U32 R8, RZ, RZ, UR4 ;  /* 0x00000004ff087e24 */ /* 0x001fce000f8e00ff */
.L_x_93:
        /* <DEDUP_REMOVED lines=9> */
[----:B------:R-:W2:Y:S02]  /*2910*/  LDG.E.S8 R10, desc[UR36][R4.64+0x1] ;  /* 0x00000124040a7981 */ /* 0x000ea4000c1e1300 */
[----:B--2---:R-:W-:-:S13]  /*2920*/  ISETP.NE.AND P2, PT, R7, R10, PT ;  /* 0x0000000a0700720c */ /* 0x004fda0003f45270 */
[----:B------:R-:W-:Y:S05]  /*2930*/  @P2 BRA `(.L_x_71) ;  /* 0x0000000000402947 */ /* 0x000fea0003800000 */
[----:B------:R-:W2:Y:S02]  /*2940*/  LDG.E.S8 R9, desc[UR36][R4.64+0x2] ;  /* 0x0000022404097981 */ /* 0x000ea4000c1e1300 */
        /* <DEDUP_REMOVED lines=12> */
[----:B------:R-:W-:Y:S05]  /*2a10*/  @!P2 BREAK.RELIABLE B0 ;  /* 0x000000000000a942 */ /* 0x000fea0003800100 */
[----:B------:R-:W-:Y:S05]  /*2a20*/  @!P2 BREAK.RELIABLE B1 ;  /* 0x000000000001a942 */ /* 0x000fea0003800100 */
[----:B------:R-:W-:Y:S05]  /*2a30*/  @!P2 BRA `(.L_x_72) ;  /* 0x0000001000a4a947 */ /* 0x000fea0003800000 */
.L_x_71:
[----:B------:R-:W-:Y:S05]  /*2a40*/  BSYNC.RELIABLE B2 ;  /* 0x0000000000027941 */ /* 0x000fea0003800100 */
.L_x_70:
[----:B------:R-:W-:Y:S01]  /*2a50*/  ISETP.NE.AND P2, PT, R3, 0x1, PT ;  /* 0x000000010300780c */ /* 0x000fe20003f45270 */
[----:B------:R-:W-:Y:S01]  /*2a60*/  BSSY.RECONVERGENT B2, `(.L_x_69) ;  /* 0x000002e000027945 */ /* 0x000fe20003800200 */
[----:B------:R-:W-:-:S11]  /*2a70*/  IMAD.U32 R9, RZ, RZ, UR6 ;  /* 0x00000006ff097e24 */ /* 0x000fd6000f8e00ff */
[----:B------:R-:W-:Y:S05]  /*2a80*/  @!P2 BRA `(.L_x_73) ;  /* 0x0000000000aca947 */ /* 0x000fea0003800000 */
[----:B------:R-:W-:Y:S04]  /*2a90*/  BSSY.RECONVERGENT B3, `(.L_x_74) ;  /* 0x0000011000037945 */ /* 0x000fe80003800200 */
[----:B------:R-:W-:Y:S05]  /*2aa0*/  @P1 BRA `(.L_x_75) ;  /* 0x00000000003c1947 */ /* 0x000fea0003800000 */
[----:B------:R-:W2:Y:S02]  /*2ab0*/  LDG.E.S8 R10, desc[UR36][R4.64+0x1] ;  /* 0x00000124040a7981 */ /* 0x000ea4000c1e1300 */
[----:B--2---:R-:W-:-:S13]  /*2ac0*/  ISETP.NE.AND P2, PT, R7, R10, PT ;  /* 0x0000000a0700720c */ /* 0x004fda0003f45270 */
[----:B------:R-:W-:Y:S05]  /*2ad0*/  @P2 BRA `(.L_x_75) ;  /* 0x0000000000302947 */ /* 0x000fea0003800000 */
[----:B------:R-:W2:Y:S02]  /*2ae0*/  LDG.E.S8 R9, desc[UR36][R4.64+0x2] ;  /* 0x0000022404097981 */ /* 0x000ea4000c1e1300 */
[----:B--2---:R-:W-:-:S13]  /*2af0*/  ISETP.NE.AND P2, PT, R8, R9, PT ;  /* 0x000000090800720c */ /* 0x004fda0003f45270 */
        /* <DEDUP_REMOVED lines=10> */
.L_x_75:
[----:B------:R-:W-:Y:S05]  /*2ba0*/  BSYNC.RECONVERGENT B3 ;  /* 0x0000000000037941 */ /* 0x000fea0003800200 */
.L_x_74:
[----:B------:R-:W-:Y:S01]  /*2bb0*/  ISETP.NE.AND P2, PT, R3, 0x2, PT ;  /* 0x000000020300780c */ /* 0x000fe20003f45270 */
[----:B------:R-:W-:-:S12]  /*2bc0*/  IMAD.U32 R9, RZ, RZ, UR7 ;  /* 0x00000007ff097e24 */ /* 0x000fd8000f8e00ff */
[----:B------:R-:W-:Y:S05]  /*2bd0*/  @!P2 BRA `(.L_x_73) ;  /* 0x000000000058a947 */ /* 0x000fea0003800000 */
[----:B------:R-:W-:Y:S01]  /*2be0*/  IMAD.U32 R9, RZ, RZ, UR8 ;  /* 0x00000008ff097e24 */ /* 0x000fe2000f8e00ff */
[----:B------:R-:W-:Y:S06]  /*2bf0*/  @P1 BRA `(.L_x_73) ;  /* 0x0000000000501947 */ /* 0x000fec0003800000 */
[----:B------:R-:W2:Y:S01]  /*2c00*/  LDG.E.S8 R10, desc[UR36][R4.64+0x1] ;  /* 0x00000124040a7981 */ /* 0x000ea2000c1e1300 */
[----:B------:R-:W-:Y:S01]  /*2c10*/  IMAD.U32 R9, RZ, RZ, UR8 ;  /* 0x00000008ff097e24 */ /* 0x000fe2000f8e00ff */
[----:B--2---:R-:W-:-:S13]  /*2c20*/  ISETP.NE.AND P1, PT, R7, R10, PT ;  /* 0x0000000a0700720c */ /* 0x004fda0003f25270 */
[----:B------:R-:W-:Y:S05]  /*2c30*/  @P1 BRA `(.L_x_73) ;  /* 0x0000000000401947 */ /* 0x000fea0003800000 */
[----:B------:R-:W2:Y:S02]  /*2c40*/  LDG.E.S8 R9, desc[UR36][R4.64+0x2] ;  /* 0x0000022404097981 */ /* 0x000ea4000c1e1300 */
[----:B--2---:R-:W-:Y:S01]  /*2c50*/  ISETP.NE.AND P1, PT, R8, R9, PT ;  /* 0x000000090800720c */ /* 0x004fe20003f25270 */
[----:B------:R-:W-:-:S12]  /*2c60*/  IMAD.U32 R9, RZ, RZ, UR8 ;  /* 0x00000008ff097e24 */ /* 0x000fd8000f8e00ff */
[----:B------:R-:W-:Y:S05]  /*2c70*/  @P1 BRA `(.L_x_73) ;  /* 0x0000000000301947 */ /* 0x000fea0003800000 */
[----:B------:R-:W2:Y:S02]  /*2c80*/  LDG.E.S8 R9, desc[UR36][R4.64+0x3] ;  /* 0x0000032404097981 */ /* 0x000ea4000c1e1300 */
[----:B--2---:R-:W-:Y:S01]  /*2c90*/  ISETP.NE.AND P1, PT, R9, UR7, PT ;  /* 0x0000000709007c0c */ /* 0x004fe2000bf25270 */
[----:B------:R-:W-:-:S12]  /*2ca0*/  IMAD.U32 R9, RZ, RZ, UR8 ;  /* 0x00000008ff097e24 */ /* 0x000fd8000f8e00ff */
[----:B------:R-:W-:Y:S05]  /*2cb0*/  @P1 BRA `(.L_x_73) ;  /* 0x0000000000201947 */ /* 0x000fea0003800000 */
[----:B------:R-:W2:Y:S02]  /*2cc0*/  LDG.E.S8 R9, desc[UR36][R4.64+0x4] ;  /* 0x0000042404097981 */ /* 0x000ea4000c1e1300 */
[----:B--2---:R-:W-:Y:S01]  /*2cd0*/  ISETP.NE.AND P1, PT, R9, UR5, PT ;  /* 0x0000000509007c0c */ /* 0x004fe2000bf25270 */
[----:B------:R-:W-:-:S12]  /*2ce0*/  IMAD.U32 R9, RZ, RZ, UR8 ;  /* 0x00000008ff097e24 */ /* 0x000fd8000f8e00ff */
[----:B------:R-:W-:Y:S05]  /*2cf0*/  @P1 BRA `(.L_x_73) ;  /* 0x0000000000101947 */ /* 0x000fea0003800000 */
[----:B------:R-:W2:Y:S02]  /*2d00*/  LDG.E.S8 R5, desc[UR36][R4.64+0x5] ;  /* 0x0000052404057981 */ /* 0x000ea4000c1e1300 */
[----:B--2---:R-:W-:-:S13]  /*2d10*/  ISETP.NE.AND P1, PT, R0, R5, PT ;  /* 0x000000050000720c */ /* 0x004fda0003f25270 */
[----:B------:R-:W-:Y:S05]  /*2d20*/  @!P1 BRA `(.L_x_77) ;  /* 0x0000000c00289947 */ /* 0x000fea0003800000 */
[----:B------:R-:W-:-:S07]  /*2d30*/  IMAD.U32 R9, RZ, RZ, UR8 ;  /* 0x00000008ff097e24 */ /* 0x000fce000f8e00ff */
.L_x_73:
[----:B------:R-:W-:Y:S05]  /*2d40*/  BSYNC.RECONVERGENT B2 ;  /* 0x0000000000027941 */ /* 0x000fea0003800200 */
.L_x_69:
[----:B------:R-:W-:Y:S04]  /*2d50*/  BSSY.RECONVERGENT B2, `(.L_x_78) ;  /* 0x000005a000027945 */ /* 0x000fe80003800200 */
[----:B------:R-:W-:Y:S05]  /*2d60*/  @P0 BRA `(.L_x_79) ;  /* 0x0000000400600947 */ /* 0x000fea0003800000 */
[----:B------:R-:W0:Y:S02]  /*2d70*/  LDC.64 R10, c[0x0][0x390] ;  /* 0x0000e400ff0a7b82 */ /* 0x000e240000000a00 */
[----:B0-----:R-:W2:Y:S02]  /*2d80*/  LDG.E.U8 R10, desc[UR36][R10.64] ;  /* 0x000000240a0a7981 */ /* 0x001ea4000c1e1100 */
[----:B--2---:R-:W-:-:S04]  /*2d90*/  PRMT R5, R10, 0x8880, RZ ;  /* 0x000088800a057816 */ /* 0x004fc800000000ff */
[----:B------:R-:W-:-:S13]  /*2da0*/  ISETP.NE.AND P1, PT, R6, R5, PT ;  /* 0x000000050600720c */ /* 0x000fda0003f25270 */
.L_x_92:
[----:B------:R-:W-:Y:S04]  /*2db0*/  BSSY.RECONVERGENT B3, `(.L_x_80) ;  /* 0x0000012000037945 */ /* 0x000fe80003800200 */
[----:B------:R-:W-:Y:S05]  /*2dc0*/  @P1 BRA `(.L_x_81) ;  /* 0x0000000000401947 */ /* 0x000fea0003800000 */
[----:B------:R-:W0:Y:S02]  /*2dd0*/  LDC.64 R4, c[0x0][0x390] ;  /* 0x0000e400ff047b82 */ /* 0x000e240000000a00 */
[----:B0-----:R-:W2:Y:S02]  /*2de0*/  LDG.E.S8 R12, desc[UR36][R4.64+0x1] ;  /* 0x00000124040c7981 */ /* 0x001ea4000c1e1300 */
        /* <DEDUP_REMOVED lines=14> */
.L_x_81:
[----:B------:R-:W-:Y:S05]  /*2ed0*/  BSYNC.RECONVERGENT B3 ;  /* 0x0000000000037941 */ /* 0x000fea0003800200 */
.L_x_80:
        /* <DEDUP_REMOVED lines=10> */
[----:B--2---:R-:W-:-:S13]  /*2f80*/  ISETP.NE.AND P3, PT, R8, R11, PT ;  /* 0x0000000b0800720c */ /* 0x004fda0003f65270 */
[----:B------:R-:W-:Y:S05]  /*2f90*/  @P3 BRA `(.L_x_86) ;  /* 0x0000000000283947 */ /* 0x000fea0003800000 */
[----:B------:R-:W2:Y:S01]  /*2fa0*/  LDG.E.S8 R12, desc[UR36][R4.64+0x3] ;  /* 0x00000324040c7981 */ /* 0x000ea2000c1e1300 */
        /* <DEDUP_REMOVED lines=9> */
.L_x_86:
[----:B------:R-:W-:Y:S05]  /*3040*/  BSYNC.RECONVERGENT B4 ;  /* 0x0000000000047941 */ /* 0x000fea0003800200 */
.L_x_85:
[----:B------:R-:W0:Y:S02]  /*3050*/  LDC.64 R4, c[0x0][0x390] ;  /* 0x0000e400ff047b82 */ /* 0x000e240000000a00 */
[----:B0-----:R-:W2:Y:S02]  /*3060*/  LDG.E.S8 R12, desc[UR36][R4.64+0x1] ;  /* 0x00000124040c7981 */ /* 0x001ea4000c1e1300 */
        /* <DEDUP_REMOVED lines=15> */
.L_x_84:
[----:B------:R-:W-:Y:S05]  /*3160*/  BSYNC.RECONVERGENT B3 ;  /* 0x0000000000037941 */ /* 0x000fea0003800200 */
.L_x_83:
        /* <DEDUP_REMOVED lines=19> */
.L_x_90:
[----:B------:R-:W-:Y:S05]  /*32a0*/  BSYNC.RECONVERGENT B3 ;  /* 0x0000000000037941 */ /* 0x000fea0003800200 */
.L_x_89:
[----:B------:R-:W0:Y:S01]  /*32b0*/  LDCU UR4, c[0x0][0x388] ;  /* 0x00007100ff0477ac */ /* 0x000e220008000800 */
[----:B------:R-:W-:-:S05]  /*32c0*/  VIADD R9, R9, 0x4 ;  /* 0x0000000409097836 */ /* 0x000fca0000000000 */
[----:B0-----:R-:W-:-:S13]  /*32d0*/  ISETP.NE.AND P2, PT, R9, UR4, PT ;  /* 0x0000000409007c0c */ /* 0x001fda000bf45270 */
[----:B------:R-:W-:Y:S05]  /*32e0*/  @P2 BRA `(.L_x_92) ;  /* 0xfffffff800b02947 */ /* 0x000fea000383ffff */
.L_x_79:
[----:B------:R-:W-:Y:S05]  /*32f0*/  BSYNC.RECONVERGENT B2 ;  /* 0x0000000000027941 */ /* 0x000fea0003800200 */
.L_x_78:
[----:B------:R-:W0:Y:S01]  /*3300*/  LDC R5, c[0x0][0x388] ;  /* 0x0000e200ff057b82 */ /* 0x000e220000000800 */
[----:B------:R-:W-:-:S05]  /*3310*/  VIADD R8, R8, 0x1 ;  /* 0x0000000108087836 */ /* 0x000fca0000000000 */
[----:B0-----:R-:W-:-:S13]  /*3320*/  ISETP.NE.AND P1, PT, R8, R5, PT ;  /* 0x000000050800720c */ /* 0x001fda0003f25270 */
[----:B------:R-:W-:Y:S05]  /*3330*/  @P1 BRA `(.L_x_93) ;  /* 0xfffffff400501947 */ /* 0x000fea000383ffff */
[----:B------:R-:W-:Y:S05]  /*3340*/  BSYNC.RELIABLE B0 ;  /* 0x0000000000007941 */ /* 0x000fea0003800100 */
.L_x_68:
[----:B------:R-:W-:-:S05]  /*3350*/  VIADD R7, R7, 0x1 ;  /* 0x0000000107077836 */ /* 0x000fca0000000000 */
[----:B------:R-:W-:-:S13]  /*3360*/  ISETP.NE.AND P1, PT, R7, R5, PT ;  /* 0x000000050700720c */ /* 0x000fda0003f25270 */
[----:B------:R-:W-:Y:S05]  /*3370*/  @P1 BRA `(.L_x_94) ;  /* 0xfffffff400341947 */ /* 0x000fea000383ffff */
[----:B------:R-:W-:Y:S05]  /*3380*/  BSYNC.RELIABLE B1 ;  /* 0x0000000000017941 */ /* 0x000fea0003800100 */
.L_x_67:
[----:B------:R-:W-:-:S05]  /*3390*/  VIADD R6, R6, 0x1 ;  /* 0x0000000106067836 */ /* 0x000fca0000000000 */
[----:B------:R-:W-:-:S13]  /*33a0*/  ISETP.NE.AND P1, PT, R6, R5, PT ;  /* 0x000000050600720c */ /* 0x000fda0003f25270 */
[----:B------:R-:W-:Y:S05]  /*33b0*/  @!P1 EXIT ;  /* 0x000000000000994d */ /* 0x000fea0003800000 */
[----:B------:R-:W-:Y:S05]  /*33c0*/  BRA `(.L_x_95) ;  /* 0xfffffff400147947 */ /* 0x000fea000383ffff */
.L_x_91:
        /* <DEDUP_REMOVED lines=14> */
.L_x_96:
        /* <DEDUP_REMOVED lines=10> */
.L_x_88:
        /* <DEDUP_REMOVED lines=14> */
.L_x_97:
        /* <DEDUP_REMOVED lines=10> */
.L_x_87:
        /* <DEDUP_REMOVED lines=14> */
.L_x_98:
        /* <DEDUP_REMOVED lines=10> */
.L_x_82:
        /* <DEDUP_REMOVED lines=14> */
.L_x_99:
        /* <DEDUP_REMOVED lines=10> */
.L_x_77:
        /* <DEDUP_REMOVED lines=14> */
.L_x_100:
        /* <DEDUP_REMOVED lines=10> */
.L_x_76:
        /* <DEDUP_REMOVED lines=14> */
.L_x_101:
        /* <DEDUP_REMOVED lines=10> */
.L_x_72:
[----:B------:R-:W-:Y:S05]  /*3cd0*/  BSYNC.RECONVERGENT B6 ;  /* 0x0000000000067941 */ /* 0x000fea0003800200 */
.L_x_66:
        /* <DEDUP_REMOVED lines=14> */
.L_x_102:
        /* <DEDUP_REMOVED lines=10> */
.L_x_65:
        /* <DEDUP_REMOVED lines=10> */
[----:B------:R-:W1:Y:S01]  /*3f00*/  LDCU UR10, c[0x0][0x388] ;  /* 0x00007100ff0a77ac */ /* 0x000e620008000800 */
[----:B------:R-:W-:-:S03]  /*3f10*/  VIADD R0, R19, UR4 ;  /* 0x0000000413007c36 */ /* 0x000fc60008000000 */
[----:B------:R-:W-:Y:S01]  /*3f20*/  LOP3.LUT R3, R3, 0x3, RZ, 0xc0, !PT ;  /* 0x0000000303037812 */ /* 0x000fe200078ec0ff */
[----:B------:R-:W-:Y:S02]  /*3f30*/  UIADD3 UR6, UPT, UPT, UR4, 0x1, URZ ;  /* 0x0000000104067890 */ /* 0x000fe4000fffe0ff */
[----:B------:R-:W-:Y:S02]  /*3f40*/  UIADD3 UR7, UPT, UPT, UR4, 0x2, URZ ;  /* 0x0000000204077890 */ /* 0x000fe4000fffe0ff */
[----:B------:R-:W-:Y:S01]  /*3f50*/  UIADD3 UR8, UPT, UPT, UR4, 0x3, URZ ;  /* 0x0000000304087890 */ /* 0x000fe2000fffe0ff */
[----:B0-----:R-:W-:-:S11]  /*3f60*/  IMAD.U32 R4, RZ, RZ, UR9 ;  /* 0x00000009ff047e24 */ /* 0x001fd6000f8e00ff */
.L_x_130:
[----:B------:R-:W0:Y:S01]  /*3f70*/  LDCU UR4, c[0x0][0x384] ;  /* 0x00007080ff0477ac */ /* 0x000e220008000800 */
[----:B------:R-:W-:Y:S01]  /*3f80*/  BSSY.RELIABLE B0, `(.L_x_104) ;  /* 0x0000096000007945 */ /* 0x000fe20003800100 */
[----:B0-----:R-:W-:-:S07]  /*3f90*/  IMAD.U32 R5, RZ, RZ, UR4 ;  /* 0x00000004ff057e24 */ /* 0x001fce000f8e00ff */
.L_x_129:
        /* <DEDUP_REMOVED lines=23> */
[----:B------:R-:W-:Y:S05]  /*4110*/  @!P2 BRA `(.L_x_108) ;  /* 0x000000100044a947 */ /* 0x000fea0003800000 */
.L_x_107:
[----:B-1----:R-:W-:Y:S05]  /*4120*/  BSYNC.RELIABLE B1 ;  /* 0x0000000000017941 */ /* 0x002fea0003800100 */
.L_x_106:
        /* <DEDUP_REMOVED lines=18> */
.L_x_111:
[----:B------:R-:W-:Y:S05]  /*4250*/  BSYNC.RECONVERGENT B2 ;  /* 0x0000000000027941 */ /* 0x000fea0003800200 */
.L_x_110:
[----:B------:R-:W-:Y:S01]  /*4260*/  ISETP.NE.AND P2, PT, R3, 0x2, PT ;  /* 0x000000020300780c */ /* 0x000fe20003f45270 */
[----:B------:R-:W-:-:S12]  /*4270*/  IMAD.U32 R8, RZ, RZ, UR7 ;  /* 0x00000007ff087e24 */ /* 0x000fd8000f8e00ff */
[----:B------:R-:W-:Y:S05]  /*4280*/  @!P2 BRA `(.L_x_109) ;  /* 0x000000000048a947 */ /* 0x000fea0003800000 */
[----:B------:R-:W-:Y:S01]  /*4290*/  IMAD.U32 R8, RZ, RZ, UR8 ;  /* 0x00000008ff087e24 */ /* 0x000fe2000f8e00ff */
[----:B------:R-:W-:Y:S06]  /*42a0*/  @P1 BRA `(.L_x_109) ;  /* 0x0000000000401947 */ /* 0x000fec0003800000 */
        /* <DEDUP_REMOVED lines=16> */
.L_x_109:
[----:B------:R-:W-:Y:S05]  /*43b0*/  BSYNC.RECONVERGENT B1 ;  /* 0x0000000000017941 */ /* 0x000fea0003800200 */
.L_x_105:
[----:B------:R-:W-:Y:S04]  /*43c0*/  BSSY.RECONVERGENT B1, `(.L_x_114) ;  /* 0x000004d000017945 */ /* 0x000fe80003800200 */
[----:B------:R-:W-:Y:S05]  /*43d0*/  @P0 BRA `(.L_x_115) ;  /* 0x00000004002c0947 */ /* 0x000fea0003800000 */
[----:B------:R-:W0:Y:S02]  /*43e0*/  LDC.64 R6, c[0x0][0x390] ;  /* 0x0000e400ff067b82 */ /* 0x000e240000000a00 */
[----:B0-----:R-:W2:Y:S02]  /*43f0*/  LDG.E.U8 R6, desc[UR36][R6.64] ;  /* 0x0000002406067981 */ /* 0x001ea4000c1e1100 */
[----:B--2---:R-:W-:-:S04]  /*4400*/  PRMT R9, R6, 0x8880, RZ ;  /* 0x0000888006097816 */ /* 0x004fc800000000ff */
[----:B------:R-:W-:-:S13]  /*4410*/  ISETP.NE.AND P1, PT, R4, R9, PT ;  /* 0x000000090400720c */ /* 0x000fda0003f25270 */
.L_x_128:
        /* <DEDUP_REMOVED lines=15> */
.L_x_117:
[----:B-1----:R-:W-:Y:S05]  /*4510*/  BSYNC.RECONVERGENT B2 ;  /* 0x0000000000027941 */ /* 0x002fea0003800200 */
.L_x_116:
        /* <DEDUP_REMOVED lines=19> */
.L_x_122:
[----:B------:R-:W-:Y:S05]  /*4650*/  BSYNC.RECONVERGENT B3 ;  /* 0x0000000000037941 */ /* 0x000fea0003800200 */
.L_x_121:
[----:B------:R-:W0:Y:S02]  /*4660*/  LDC.64 R10, c[0x0][0x390] ;  /* 0x0000e400ff0a7b82 */ /* 0x000e240000000a00 */
[----:B0-----:R-:W2:Y:S02]  /*4670*/  LDG.E.S8 R12, desc[UR36][R10.64+0x1] ;  /* 0x000001240a0c7981 */ /* 0x001ea4000c1e1300 */
        /* <DEDUP_REMOVED lines=12> */
.L_x_120:
[----:B------:R-:W-:Y:S05]  /*4740*/  BSYNC.RECONVERGENT B2 ;  /* 0x0000000000027941 */ /* 0x000fea0003800200 */
.L_x_119:
[----:B------:R-:W-:Y:S04]  /*4750*/  BSSY.RECONVERGENT B2, `(.L_x_125) ;  /* 0x0000010000027945 */ /* 0x000fe80003800200 */
[----:B------:R-:W-:Y:S05]  /*4760*/  @P2 BRA `(.L_x_126) ;  /* 0x0000000000382947 */ /* 0x000fea0003800000 */
        /* <DEDUP_REMOVED lines=14> */
.L_x_126:
[----:B------:R-:W-:Y:S05]  /*4850*/  BSYNC.RECONVERGENT B2 ;  /* 0x0000000000027941 */ /* 0x000fea0003800200 */
.L_x_125:
[----:B------:R-:W-:-:S05]  /*4860*/  VIADD R8, R8, 0x4 ;  /* 0x0000000408087836 */ /* 0x000fca0000000000 */
[----:B------:R-:W-:-:S13]  /*4870*/  ISETP.NE.AND P2, PT, R8, UR10, PT ;  /* 0x0000000a08007c0c */ /* 0x000fda000bf45270 */
[----:B------:R-:W-:Y:S05]  /*4880*/  @P2 BRA `(.L_x_128) ;  /* 0xfffffff800e42947 */ /* 0x000fea000383ffff */
.L_x_115:
[----:B-1----:R-:W-:Y:S05]  /*4890*/  BSYNC.RECONVERGENT B1 ;  /* 0x0000000000017941 */ /* 0x002fea0003800200 */
.L_x_114:
[----:B------:R-:W0:Y:S01]  /*48a0*/  LDC R6, c[0x0][0x388] ;  /* 0x0000e200ff067b82 */ /* 0x000e220000000800 */
[----:B------:R-:W-:-:S05]  /*48b0*/  VIADD R5, R5, 0x1 ;  /* 0x0000000105057836 */ /* 0x000fca0000000000 */
[----:B0-----:R-:W-:-:S13]  /*48c0*/  ISETP.NE.AND P1, PT, R5, R6, PT ;  /* 0x000000060500720c */ /* 0x001fda0003f25270 */
[----:B------:R-:W-:Y:S05]  /*48d0*/  @P1 BRA `(.L_x_129) ;  /* 0xfffffff400b01947 */ /* 0x000fea000383ffff */
[----:B------:R-:W-:Y:S05]  /*48e0*/  BSYNC.RELIABLE B0 ;  /* 0x0000000000007941 */ /* 0x000fea0003800100 */
.L_x_104:
[----:B------:R-:W-:-:S05]  /*48f0*/  VIADD R4, R4, 0x1 ;  /* 0x0000000104047836 */ /* 0x000fca0000000000 */
[----:B------:R-:W-:-:S13]  /*4900*/  ISETP.NE.AND P1, PT, R4, R6, PT ;  /* 0x000000060400720c */ /* 0x000fda0003f25270 */
[----:B------:R-:W-:Y:S05]  /*4910*/  @!P1 EXIT ;  /* 0x000000000000994d */ /* 0x000fea0003800000 */
[----:B------:R-:W-:Y:S05]  /*4920*/  BRA `(.L_x_130) ;  /* 0xfffffff400907947 */ /* 0x000fea000383ffff */
.L_x_127:
        /* <DEDUP_REMOVED lines=14> */
.L_x_131:
        /* <DEDUP_REMOVED lines=10> */
.L_x_124:
        /* <DEDUP_REMOVED lines=14> */
.L_x_132:
        /* <DEDUP_REMOVED lines=10> */
.L_x_123:
        /* <DEDUP_REMOVED lines=14> */
.L_x_133:
        /* <DEDUP_REMOVED lines=10> */
.L_x_118:
        /* <DEDUP_REMOVED lines=14> */
.L_x_134:
        /* <DEDUP_REMOVED lines=10> */
.L_x_113:
        /* <DEDUP_REMOVED lines=14> */
.L_x_135:
        /* <DEDUP_REMOVED lines=10> */
.L_x_112:
        /* <DEDUP_REMOVED lines=14> */
.L_x_136:
        /* <DEDUP_REMOVED lines=10> */
.L_x_108:
[----:B-1----:R-:W-:Y:S05]  /*5230*/  BSYNC.RECONVERGENT B6 ;  /* 0x0000000000067941 */ /* 0x002fea0003800200 */
.L_x_103:
        /* <DEDUP_REMOVED lines=14> */
.L_x_137:
        /* <DEDUP_REMOVED lines=10> */
.L_x_64:
        /* <DEDUP_REMOVED lines=9> */
[----:B------:R-:W-:Y:S01]  /*5450*/  IADD3 R3, PT, PT, -R0, UR4, RZ ;  /* 0x0000000400037c10 */ /* 0x000fe2000fffe1ff */
[----:B------:R-:W-:-:S03]  /*5460*/  UIADD3 UR5, UPT, UPT, UR38, UR4, URZ ;  /* 0x0000000426057290 */ /* 0x000fc6000fffe0ff */
        /* <DEDUP_REMOVED lines=8> */
.L_x_171:
[----:B------:R-:W0:Y:S01]  /*54f0*/  LDCU UR4, c[0x0][0x384] ;  /* 0x00007080ff0477ac */ /* 0x000e220008000800 */
[----:B------:R-:W-:Y:S01]  /*5500*/  BSSY.RECONVERGENT B3, `(.L_x_139) ;  /* 0x00000ec000037945 */ /* 0x000fe20003800200 */
[----:B0-----:R-:W-:-:S07]  /*5510*/  IMAD.U32 R7, RZ, RZ, UR4 ;  /* 0x00000004ff077e24 */ /* 0x001fce000f8e00ff */
.L_x_170:
[----:B------:R-:W0:Y:S01]  /*5520*/  LDCU UR4, c[0x0][0x384] ;  /* 0x00007080ff0477ac */ /* 0x000e220008000800 */
[----:B------:R-:W-:Y:S01]  /*5530*/  BSSY.RECONVERGENT B2, `(.L_x_140) ;  /* 0x00000e5000027945 */ /* 0x000fe20003800200 */
[----:B0-----:R-:W-:-:S07]  /*5540*/  IMAD.U32 R8, RZ, RZ, UR4 ;  /* 0x00000004ff087e24 */ /* 0x001fce000f8e00ff */
.L_x_169:
[----:B------:R-:W0:Y:S01]  /*5550*/  LDCU UR4, c[0x0][0x384] ;  /* 0x00007080ff0477ac */ /* 0x000e220008000800 */
[----:B------:R-:W-:Y:S01]  /*5560*/  BSSY.RECONVERGENT B1, `(.L_x_141) ;  /* 0x00000de000017945 */ /* 0x000fe20003800200 */
[----:B0-----:R-:W-:-:S07]  /*5570*/  IMAD.U32 R9, RZ, RZ, UR4 ;  /* 0x00000004ff097e24 */ /* 0x001fce000f8e00ff */
.L_x_168:
[----:B------:R-:W0:Y:S01]  /*5580*/  LDCU UR4, c[0x0][0x384] ;  /* 0x00007080ff0477ac */ /* 0x000e220008000800 */
[----:B------:R-:W-:Y:S01]  /*5590*/  BSSY.RECONVERGENT B0, `(.L_x_142) ;  /* 0x00000d7000007945 */ /* 0x000fe20003800200 */
[----:B0-----:R-:W-:-:S07]  /*55a0*/  IMAD.U32 R10, RZ, RZ, UR4 ;  /* 0x00000004ff0a7e24 */ /* 0x001fce000f8e00ff */
.L_x_167:
[----:B------:R-:W0:Y:S01]  /*55b0*/  LDCU UR4, c[0x0][0x384] ;  /* 0x00007080ff0477ac */ /* 0x000e220008000800 */
[----:B------:R-:W-:Y:S01]  /*55c0*/  ISETP.NE.AND P1, PT, R3, RZ, PT ;  /* 0x000000ff0300720c */ /* 0x000fe20003f25270 */
[----:B------:R-:W-:Y:S01]  /*55d0*/  BSSY.RECONVERGENT B4, `(.L_x_143) ;  /* 0x000005b000047945 */ /* 0x000fe20003800200 */
[----:B0-----:R-:W-:-:S11]  /*55e0*/  IMAD.U32 R11, RZ, RZ, UR4 ;  /* 0x00000004ff0b7e24 */ /* 0x001fd6000f8e00ff */
[----:B------:R-:W-:Y:S05]  /*55f0*/  @!P1 BRA `(.L_x_144) ;  /* 0x0000000400609947 */ /* 0x000fea0003800000 */
        /* <DEDUP_REMOVED lines=27> */
.L_x_146:
[----:B------:R-:W-:Y:S05]  /*57b0*/  BSYNC.RECONVERGENT B5 ;  /* 0x0000000000057941 */ /* 0x000fea0003800200 */
.L_x_145:
[----:B------:R-:W-:Y:S01]  /*57c0*/  ISETP.NE.AND P2, PT, R3, 0x1, PT ;  /* 0x000000010300780c */ /* 0x000fe20003f45270 */
[----:B------:R-:W-:-:S12]  /*57d0*/  IMAD.U32 R11, RZ, RZ, UR6 ;  /* 0x00000006ff0b7e24 */ /* 0x000fd8000f8e00ff */
        /* <DEDUP_REMOVED lines=24> */
.L_x_149:
[----:B------:R-:W-:Y:S05]  /*5960*/  BSYNC.RECONVERGENT B5 ;  /* 0x0000000000057941 */ /* 0x000fea0003800200 */
.L_x_148:
        /* <DEDUP_REMOVED lines=33> */
.L_x_144:
[----:B------:R-:W-:Y:S05]  /*5b80*/  BSYNC.RECONVERGENT B4 ;  /* 0x0000000000047941 */ /* 0x000fea0003800200 */
.L_x_143:
[----:B------:R-:W-:Y:S04]  /*5b90*/  BSSY.RECONVERGENT B4, `(.L_x_152) ;  /* 0x0000072000047945 */ /* 0x000fe80003800200 */
[----:B------:R-:W-:Y:S05]  /*5ba0*/  @P0 BRA `(.L_x_153) ;  /* 0x0000000400c00947 */ /* 0x000fea0003800000 */
[----:B------:R-:W0:Y:S02]  /*5bb0*/  LDC.64 R12, c[0x0][0x390] ;  /* 0x0000e400ff0c7b82 */ /* 0x000e240000000a00 */
[----:B0-----:R-:W2:Y:S02]  /*5bc0*/  LDG.E.U8 R12, desc[UR36][R12.64] ;  /* 0x000000240c0c7981 */ /* 0x001ea4000c1e1100 */
[----:B--2---:R-:W-:-:S04]  /*5bd0*/  PRMT R5, R12, 0x8880, RZ ;  /* 0x000088800c057816 */ /* 0x004fc800000000ff */
[----:B------:R-:W-:-:S13]  /*5be0*/  ISETP.NE.AND P1, PT, R6, R5, PT ;  /* 0x000000050600720c */ /* 0x000fda0003f25270 */
.L_x_166:
        /* <DEDUP_REMOVED lines=24> */
.L_x_155:
[----:B------:R-:W-:Y:S05]  /*5d70*/  BSYNC.RECONVERGENT B5 ;  /* 0x0000000000057941 */ /* 0x000fea0003800200 */
.L_x_154:
        /* <DEDUP_REMOVED lines=28> */
.L_x_160:
[----:B------:R-:W-:Y:S05]  /*5f40*/  BSYNC.RECONVERGENT B6 ;  /* 0x0000000000067941 */ /* 0x000fea0003800200 */
.L_x_159:
        /* <DEDUP_REMOVED lines=23> */
.L_x_158:
[----:B------:R-:W-:Y:S05]  /*60c0*/  BSYNC.RECONVERGENT B5 ;  /* 0x0000000000057941 */ /* 0x000fea0003800200 */
.L_x_157:
        /* <DEDUP_REMOVED lines=25> */
.L_x_164:
[----:B------:R-:W-:Y:S05]  /*6260*/  BSYNC.RECONVERGENT B5 ;  /* 0x0000000000057941 */ /* 0x000fea0003800200 */
.L_x_163:
[----:B------:R-:W0:Y:S01]  /*6270*/  LDCU UR4, c[0x0][0x388] ;  /* 0x00007100ff0477ac */ /* 0x000e220008000800 */
[----:B------:R-:W-:-:S05]  /*6280*/  VIADD R11, R11, 0x4 ;  /* 0x000000040b0b7836 */ /* 0x000fca0000000000 */
[----:B0-----:R-:W-:-:S13]  /*6290*/  ISETP.NE.AND P2, PT, R11, UR4, PT ;  /* 0x000000040b007c0c */ /* 0x001fda000bf45270 */
[----:B------:R-:W-:Y:S05]  /*62a0*/  @P2 BRA `(.L_x_166) ;  /* 0xfffffff800502947 */ /* 0x000fea000383ffff */
.L_x_153:
[----:B------:R-:W-:Y:S05]  /*62b0*/  BSYNC.RECONVERGENT B4 ;  /* 0x0000000000047941 */ /* 0x000fea0003800200 */
.L_x_152:
[----:B------:R-:W0:Y:S01]  /*62c0*/  LDC R5, c[0x0][0x388] ;  /* 0x0000e200ff057b82 */ /* 0x000e220000000800 */
[----:B------:R-:W-:-:S05]  /*62d0*/  VIADD R10, R10, 0x1 ;  /* 0x000000010a0a7836 */ /* 0x000fca0000000000 */
[----:B0-----:R-:W-:-:S13]  /*62e0*/  ISETP.NE.AND P1, PT, R10, R5, PT ;  /* 0x000000050a00720c */ /* 0x001fda0003f25270 */
[----:B------:R-:W-:Y:S05]  /*62f0*/  @P1 BRA `(.L_x_167) ;  /* 0xfffffff000ac1947 */ /* 0x000fea000383ffff */
[----:B------:R-:W-:Y:S05]  /*6300*/  BSYNC.RECONVERGENT B0 ;  /* 0x0000000000007941 */ /* 0x000fea0003800200 */
.L_x_142:
[----:B------:R-:W-:-:S05]  /*6310*/  VIADD R9, R9, 0x1 ;  /* 0x0000000109097836 */ /* 0x000fca0000000000 */
[----:B------:R-:W-:-:S13]  /*6320*/  ISETP.NE.AND P1, PT, R9, R5, PT ;  /* 0x000000050900720c */ /* 0x000fda0003f25270 */
[----:B------:R-:W-:Y:S05]  /*6330*/  @P1 BRA `(.L_x_168) ;  /* 0xfffffff000901947 */ /* 0x000fea000383ffff */
[----:B------:R-:W-:Y:S05]  /*6340*/  BSYNC.RECONVERGENT B1 ;  /* 0x0000000000017941 */ /* 0x000fea0003800200 */
.L_x_141:
[----:B------:R-:W-:-:S05]  /*6350*/  VIADD R8, R8, 0x1 ;  /* 0x0000000108087836 */ /* 0x000fca0000000000 */
[----:B------:R-:W-:-:S13]  /*6360*/  ISETP.NE.AND P1, PT, R8, R5, PT ;  /* 0x000000050800720c */ /* 0x000fda0003f25270 */
[----:B------:R-:W-:Y:S05]  /*6370*/  @P1 BRA `(.L_x_169) ;  /* 0xfffffff000741947 */ /* 0x000fea000383ffff */
[----:B------:R-:W-:Y:S05]  /*6380*/  BSYNC.RECONVERGENT B2 ;  /* 0x0000000000027941 */ /* 0x000fea0003800200 */
.L_x_140:
[----:B------:R-:W-:-:S05]  /*6390*/  VIADD R7, R7, 0x1 ;  /* 0x0000000107077836 */ /* 0x000fca0000000000 */
[----:B------:R-:W-:-:S13]  /*63a0*/  ISETP.NE.AND P1, PT, R7, R5, PT ;  /* 0x000000050700720c */ /* 0x000fda0003f25270 */
[----:B------:R-:W-:Y:S05]  /*63b0*/  @P1 BRA `(.L_x_170) ;  /* 0xfffffff000581947 */ /* 0x000fea000383ffff */
[----:B------:R-:W-:Y:S05]  /*63c0*/  BSYNC.RECONVERGENT B3 ;  /* 0x0000000000037941 */ /* 0x000fea0003800200 */
.L_x_139:
[----:B------:R-:W-:-:S05]  /*63d0*/  VIADD R6, R6, 0x1 ;  /* 0x0000000106067836 */ /* 0x000fca0000000000 */
[----:B------:R-:W-:-:S13]  /*63e0*/  ISETP.NE.AND P1, PT, R6, R5, PT ;  /* 0x000000050600720c */ /* 0x000fda0003f25270 */
[----:B------:R-:W-:Y:S05]  /*63f0*/  @P1 BRA `(.L_x_171) ;  /* 0xfffffff0003c1947 */ /* 0x000fea000383ffff */
[----:B------:R-:W-:Y:S05]  /*6400*/  EXIT ;  /* 0x000000000000794d */ /* 0x000fea0003800000 */
.L_x_165:
        /* <DEDUP_REMOVED lines=14> */
.L_x_172:
        /* <DEDUP_REMOVED lines=10> */
.L_x_162:
        /* <DEDUP_REMOVED lines=14> */
.L_x_173:
        /* <DEDUP_REMOVED lines=10> */
.L_x_161:
        /* <DEDUP_REMOVED lines=14> */
.L_x_174:
        /* <DEDUP_REMOVED lines=10> */
.L_x_156:
        /* <DEDUP_REMOVED lines=14> */
.L_x_175:
        /* <DEDUP_REMOVED lines=10> */
.L_x_151:
        /* <DEDUP_REMOVED lines=14> */
.L_x_176:
        /* <DEDUP_REMOVED lines=10> */
.L_x_150:
        /* <DEDUP_REMOVED lines=14> */
.L_x_177:
        /* <DEDUP_REMOVED lines=10> */
.L_x_147:
        /* <DEDUP_REMOVED lines=14> */
.L_x_178:
        /* <DEDUP_REMOVED lines=10> */
.L_x_138:
        /* <DEDUP_REMOVED lines=8> */
[----:B------:R-:W-:Y:S01]  /*6f10*/  VIADD R19, R19, UR4 ;  /* 0x0000000413137c36 */ /* 0x000fe20008000000 */
[----:B------:R-:W-:Y:S01]  /*6f20*/  ISETP.GT.U32.AND P0, PT, R3, -0x4, PT ;  /* 0xfffffffc0300780c */ /* 0x000fe20003f04070 */
[----:B------:R-:W-:Y:S01]  /*6f30*/  UIADD3 UR39, UPT, UPT, UR38, UR4, URZ ;  /* 0x0000000426277290 */ /* 0x000fe2000fffe0ff */
[----:B------:R-:W-:Y:S01]  /*6f40*/  LOP3.LUT R0, R0, 0x3, RZ, 0xc0, !PT ;  /* 0x0000000300007812 */ /* 0x000fe200078ec0ff */
[----:B------:R-:W-:Y:S02]  /*6f50*/  UIADD3 UR40, UPT, UPT, UR4, 0x1, URZ ;  /* 0x0000000104287890 */ /* 0x000fe4000fffe0ff */
[----:B------:R-:W-:-:S02]  /*6f60*/  UIADD3 UR41, UPT, UPT, UR4, 0x2, URZ ;  /* 0x0000000204297890 */ /* 0x000fc4000fffe0ff */
[----:B------:R-:W-:Y:S01]  /*6f70*/  UIADD3 UR42, UPT, UPT, UR4, 0x3, URZ ;  /* 0x00000003042a7890 */ /* 0x000fe2000fffe0ff */
[----:B0-----:R-:W-:-:S11]  /*6f80*/  IMAD.U32 R3, RZ, RZ, UR5 ;  /* 0x00000005ff037e24 */ /* 0x001fd6000f8e00ff */
.L_x_210:
[----:B------:R-:W0:Y:S01]  /*6f90*/  LDCU UR4, c[0x0][0x384] ;  /* 0x00007080ff0477ac */ /* 0x000e220008000800 */
[----:B------:R-:W-:Y:S01]  /*6fa0*/  BSSY.RELIABLE B2, `(.L_x_180) ;  /* 0x00000d3000027945 */ /* 0x000fe20003800100 */
[----:B0-----:R-:W-:-:S07]  /*6fb0*/  IMAD.U32 R6, RZ, RZ, UR4 ;  /* 0x00000004ff067e24 */ /* 0x001fce000f8e00ff */
.L_x_209:
[----:B------:R-:W0:Y:S01]  /*6fc0*/  LDCU UR4, c[0x0][0x384] ;  /* 0x00007080ff0477ac */ /* 0x000e220008000800 */
[----:B------:R-:W-:Y:S01]  /*6fd0*/  BSSY.RELIABLE B1, `(.L_x_181) ;  /* 0x00000cc000017945 */ /* 0x000fe20003800100 */
[----:B0-----:R-:W-:-:S07]  /*6fe0*/  IMAD.U32 R7, RZ, RZ, UR4 ;  /* 0x00000004ff077e24 */ /* 0x001fce000f8e00ff */
.L_x_208:
[----:B------:R-:W0:Y:S01]  /*6ff0*/  LDCU UR4, c[0x0][0x384] ;  /* 0x00007080ff0477ac */ /* 0x000e220008000800 */
[----:B------:R-:W-:Y:S01]  /*7000*/  BSSY.RELIABLE B0, `(.L_x_182) ;  /* 0x00000c5000007945 */ /* 0x000fe20003800100 */
[----:B0-----:R-:W-:-:S07]  /*7010*/  IMAD.U32 R8, RZ, RZ, UR4 ;  /* 0x00000004ff087e24 */ /* 0x001fce000f8e00ff */
.L_x_207:
        /* <DEDUP_REMOVED lines=30> */
[----:B------:R-:W-:Y:S05]  /*7200*/  @!P2 BREAK.RELIABLE B2 ;  /* 0x000000000002a942 */ /* 0x000fea0003800100 */
[----:B------:R-:W-:Y:S05]  /*7210*/  @!P2 BRA `(.L_x_186) ;  /* 0x000000140000a947 */ /* 0x000fea0003800000 */
.L_x_185:
[----:B------:R-:W-:Y:S05]  /*7220*/  BSYNC.RELIABLE B3 ;  /* 0x0000000000037941 */ /* 0x000fea0003800100 */
.L_x_184:
        /* <DEDUP_REMOVED lines=24> */
.L_x_189:
[----:B------:R-:W-:Y:S05]  /*73b0*/  BSYNC.RECONVERGENT B4 ;  /* 0x0000000000047941 */ /* 0x000fea0003800200 */
.L_x_188:
        /* <DEDUP_REMOVED lines=29> */
.L_x_187:
[----:B------:R-:W-:Y:S05]  /*7590*/  BSYNC.RECONVERGENT B3 ;  /* 0x0000000000037941 */ /* 0x000fea0003800200 */
.L_x_183:
[----:B------:R-:W-:Y:S04]  /*75a0*/  BSSY.RECONVERGENT B3, `(.L_x_192) ;  /* 0x0000066000037945 */ /* 0x000fe80003800200 */
[----:B------:R-:W-:Y:S05]  /*75b0*/  @P0 BRA `(.L_x_193) ;  /* 0x0000000400900947 */ /* 0x000fea0003800000 */
[----:B------:R-:W0:Y:S02]  /*75c0*/  LDC.64 R10, c[0x0][0x390] ;  /* 0x0000e400ff0a7b82 */ /* 0x000e240000000a00 */
[----:B0-----:R-:W2:Y:S02]  /*75d0*/  LDG.E.U8 R10, desc[UR36][R10.64] ;  /* 0x000000240a0a7981 */ /* 0x001ea4000c1e1100 */
[----:B--2---:R-:W-:-:S04]  /*75e0*/  PRMT R4, R10, 0x8880, RZ ;  /* 0x000088800a047816 */ /* 0x004fc800000000ff */
[----:B------:R-:W-:-:S13]  /*75f0*/  ISETP.NE.AND P1, PT, R3, R4, PT ;  /* 0x000000040300720c */ /* 0x000fda0003f25270 */
.L_x_206:
        /* <DEDUP_REMOVED lines=21> */
.L_x_195:
[----:B------:R-:W-:Y:S05]  /*7750*/  BSYNC.RECONVERGENT B4 ;  /* 0x0000000000047941 */ /* 0x000fea0003800200 */
.L_x_194:
        /* <DEDUP_REMOVED lines=25> */
.L_x_200:
[----:B------:R-:W-:Y:S05]  /*78f0*/  BSYNC.RECONVERGENT B5 ;  /* 0x0000000000057941 */ /* 0x000fea0003800200 */
.L_x_199:
        /* <DEDUP_REMOVED lines=20> */
.L_x_198:
[----:B------:R-:W-:Y:S05]  /*7a40*/  BSYNC.RECONVERGENT B4 ;  /* 0x0000000000047941 */ /* 0x000fea0003800200 */
.L_x_197:
        /* <DEDUP_REMOVED lines=22> */
.L_x_204:
[----:B------:R-:W-:Y:S05]  /*7bb0*/  BSYNC.RECONVERGENT B4 ;  /* 0x0000000000047941 */ /* 0x000fea0003800200 */
.L_x_203:
[----:B------:R-:W0:Y:S01]  /*7bc0*/  LDCU UR4, c[0x0][0x388] ;  /* 0x00007100ff0477ac */ /* 0x000e220008000800 */
[----:B------:R-:W-:-:S05]  /*7bd0*/  VIADD R9, R9, 0x4 ;  /* 0x0000000409097836 */ /* 0x000fca0000000000 */
[----:B0-----:R-:W-:-:S13]  /*7be0*/  ISETP.NE.AND P2, PT, R9, UR4, PT ;  /* 0x0000000409007c0c */ /* 0x001fda000bf45270 */
[----:B------:R-:W-:Y:S05]  /*7bf0*/  @P2 BRA `(.L_x_206) ;  /* 0xfffffff800802947 */ /* 0x000fea000383ffff */
.L_x_193:
[----:B------:R-:W-:Y:S05]  /*7c00*/  BSYNC.RECONVERGENT B3 ;  /* 0x0000000000037941 */ /* 0x000fea0003800200 */
.L_x_192:
[----:B------:R-:W0:Y:S01]  /*7c10*/  LDC R4, c[0x0][0x388] ;  /* 0x0000e200ff047b82 */ /* 0x000e220000000800 */
[----:B------:R-:W-:-:S05]  /*7c20*/  VIADD R8, R8, 0x1 ;  /* 0x0000000108087836 */ /* 0x000fca0000000000 */
[----:B0-----:R-:W-:-:S13]  /*7c30*/  ISETP.NE.AND P1, PT, R8, R4, PT ;  /* 0x000000040800720c */ /* 0x001fda0003f25270 */
[----:B------:R-:W-:Y:S05]  /*7c40*/  @P1 BRA `(.L_x_207) ;  /* 0xfffffff000f41947 */ /* 0x000fea000383ffff */
[----:B------:R-:W-:Y:S05]  /*7c50*/  BSYNC.RELIABLE B0 ;  /* 0x0000000000007941 */ /* 0x000fea0003800100 */
.L_x_182:
[----:B------:R-:W-:-:S05]  /*7c60*/  VIADD R7, R7, 0x1 ;  /* 0x0000000107077836 */ /* 0x000fca0000000000 */
[----:B------:R-:W-:-:S13]  /*7c70*/  ISETP.NE.AND P1, PT, R7, R4, PT ;  /* 0x000000040700720c */ /* 0x000fda0003f25270 */
[----:B------:R-:W-:Y:S05]  /*7c80*/  @P1 BRA `(.L_x_208) ;  /* 0xfffffff000d81947 */ /* 0x000fea000383ffff */
[----:B------:R-:W-:Y:S05]  /*7c90*/  BSYNC.RELIABLE B1 ;  /* 0x0000000000017941 */ /* 0x000fea0003800100 */
.L_x_181:
[----:B------:R-:W-:-:S05]  /*7ca0*/  VIADD R6, R6, 0x1 ;  /* 0x0000000106067836 */ /* 0x000fca0000000000 */
[----:B------:R-:W-:-:S13]  /*7cb0*/  ISETP.NE.AND P1, PT, R6, R4, PT ;  /* 0x000000040600720c */ /* 0x000fda0003f25270 */
[----:B------:R-:W-:Y:S05]  /*7cc0*/  @P1 BRA `(.L_x_209) ;  /* 0xfffffff000bc1947 */ /* 0x000fea000383ffff */
[----:B------:R-:W-:Y:S05]  /*7cd0*/  BSYNC.RELIABLE B2 ;  /* 0x0000000000027941 */ /* 0x000fea0003800100 */
.L_x_180:
[----:B------:R-:W-:-:S05]  /*7ce0*/  VIADD R3, R3, 0x1 ;  /* 0x0000000103037836 */ /* 0x000fca0000000000 */
[----:B------:R-:W-:-:S13]  /*7cf0*/  ISETP.NE.AND P1, PT, R3, R4, PT ;  /* 0x000000040300720c */ /* 0x000fda0003f25270 */
[----:B------:R-:W-:Y:S05]  /*7d00*/  @!P1 EXIT ;  /* 0x000000000000994d */ /* 0x000fea0003800000 */
[----:B------:R-:W-:Y:S05]  /*7d10*/  BRA `(.L_x_210) ;  /* 0xfffffff0009c7947 */ /* 0x000fea000383ffff */
.L_x_205:
        /* <DEDUP_REMOVED lines=14> */
.L_x_211:
        /* <DEDUP_REMOVED lines=10> */
.L_x_202:
        /* <DEDUP_REMOVED lines=14> */
.L_x_212:
        /* <DEDUP_REMOVED lines=10> */
.L_x_201:
        /* <DEDUP_REMOVED lines=14> */
.L_x_213:
        /* <DEDUP_REMOVED lines=10> */
.L_x_196:
        /* <DEDUP_REMOVED lines=14> */
.L_x_214:
        /* <DEDUP_REMOVED lines=10> */
.L_x_191:
        /* <DEDUP_REMOVED lines=14> */
.L_x_215:
        /* <DEDUP_REMOVED lines=10> */
.L_x_190:
        /* <DEDUP_REMOVED lines=14> */
.L_x_216:
        /* <DEDUP_REMOVED lines=10> */
.L_x_186:
[----:B------:R-:W-:Y:S05]  /*8620*/  BSYNC.RECONVERGENT B6 ;  /* 0x0000000000067941 */ /* 0x000fea0003800200 */
.L_x_179:
        /* <DEDUP_REMOVED lines=14> */
.L_x_217:
        /* <DEDUP_REMOVED lines=10> */
.L_x_218:
[----:B------:R-:W-:-:S00]  /*87b0*/  BRA `(.L_x_218) ;  /* 0xfffffffc00fc7947 */ /* 0x000fc0000383ffff */
[----:B------:R-:W-:-:S00]  /*87c0*/  NOP ;  /* 0x0000000000007918 */ /* 0x000fc00000000000 */
        /* <DEDUP_REMOVED lines=11> */
.L_x_219:


//--------------------- .nv.global.init           --------------------------
	.section	.nv.global.init,"aw",@progbits
.nv.global.init:
	.type		$str,@object
	.size		$str,(.L_0 - $str)
$str:
        /*0000*/ 	.byte	0x46, 0x4f, 0x55, 0x4e, 0x44, 0x20, 0x47, 0x50, 0x55, 0x3a, 0x20, 0x25, 0x73, 0x0a, 0x00
.L_0:


//--------------------- .nv.shared.reserved.0     --------------------------
	.section	.nv.shared.reserved.0,"aw",@nobits
	.weak		__nv_reservedSMEM_offset_0_alias
	.size		__nv_reservedSMEM_offset_0_alias, 0, 64
	.other		__nv_reservedSMEM_offset_0_alias,@"STO_CUDA_RESERVED_SHARED STV_DEFAULT"
__nv_reservedSMEM_offset_0_alias:
	.zero		0
	.zero		64


//--------------------- .nv.constant0._Z18getPermutationsGPUiiiPcPi --------------------------
	.section	.nv.constant0._Z18getPermutationsGPUiiiPcPi,"a",@progbits
	.sectionflags	@""
	.align	4
.nv.constant0._Z18getPermutationsGPUiiiPcPi:
	.zero		928


//--------------------- SYMBOLS --------------------------

	.type		.nv.reservedSmem.offset0,@object
	.size		.nv.reservedSmem.offset0,0x4
	.type		vprintf,@function
